// auto-generated by cutlass_sweep.gemm — config: {"arch": "sm_100", "cluster_m": 2, "cluster_n": 1, "dtype": "bf16", "stages": 0, "tile_k": 128, "tile_m": 128, "tile_n": 64}
#include "cutlass/cutlass.h"
#include "cutlass/gemm/collective/collective_builder.hpp"
#include "cutlass/gemm/device/gemm_universal_adapter.h"
#include "cutlass/gemm/kernel/gemm_universal.hpp"
#include "cutlass/epilogue/collective/collective_builder.hpp"

using ElemA = cutlass::bfloat16_t;
using ElemB = cutlass::bfloat16_t;
using ElemCD = cutlass::bfloat16_t;
using Acc  = float;
using TileShape    = cute::Shape<cute::_128, cute::_64, cute::_128>;
using ClusterShape = cute::Shape<cute::_2, cute::_1, cute::_1>;

using CollectiveEpilogue = typename cutlass::epilogue::collective::CollectiveBuilder<
    cutlass::arch::Sm100, cutlass::arch::OpClassTensorOp,
    TileShape, ClusterShape,
    cutlass::epilogue::collective::EpilogueTileAuto,
    Acc, Acc,
    ElemCD, cutlass::layout::RowMajor, 128 / cutlass::sizeof_bits<ElemCD>::value,
    ElemCD, cutlass::layout::RowMajor, 128 / cutlass::sizeof_bits<ElemCD>::value,
    cutlass::epilogue::collective::EpilogueScheduleAuto
  >::CollectiveOp;

using CollectiveMainloop = typename cutlass::gemm::collective::CollectiveBuilder<
    cutlass::arch::Sm100, cutlass::arch::OpClassTensorOp,
    ElemA, cutlass::layout::RowMajor, 128 / cutlass::sizeof_bits<ElemA>::value,
    ElemB, cutlass::layout::ColumnMajor, 128 / cutlass::sizeof_bits<ElemB>::value,
    Acc,
    TileShape, ClusterShape,
    cutlass::gemm::collective::StageCountAutoCarveout<static_cast<int>(sizeof(typename CollectiveEpilogue::SharedStorage))>,
    cutlass::gemm::collective::KernelScheduleAuto
  >::CollectiveOp;

using GemmKernel = cutlass::gemm::kernel::GemmUniversal<
    cute::Shape<int,int,int,int>,
    CollectiveMainloop,
    CollectiveEpilogue
>;
using Gemm = cutlass::gemm::device::GemmUniversalAdapter<GemmKernel>;

// Force the device kernel symbol into the cubin without needing a host main.
auto* _anchor = &cutlass::device_kernel<GemmKernel>;


// ===== COMPILED SASS (sm_100a) =====

	.target	sm_100a

	.elftype	@"ET_EXEC"


//--------------------- .note.nv.tkinfo           --------------------------
	.section	.note.nv.tkinfo,"",@"SHT_NOTE"
	.sectionflags	@"SHF_NOTE_NV_TKINFO"
	.tkinfo
        /*0018*/ 	.word	0x00000002
        /*0030*/ 	.string	""
        /*0030*/ 	.string	"ptxas"
        /*0030*/ 	.string	"Cuda compilation tools, release 13.0, V13.0.88"
        /*0030*/ 	.string	"Build cuda_13.0.r13.0/compiler.36424714_0"
        /*0030*/ 	.string	"-arch sm_100a -m 64 "



//--------------------- .note.nv.cuinfo           --------------------------
	.section	.note.nv.cuinfo,"",@"SHT_NOTE"
	.sectionflags	@"SHF_NOTE_NV_CUINFO"
        /*0018*/ 	.short	0x0002
        /*001a*/ 	.short	0x0064
        /*001c*/ 	.short	0x0082
	.zero		2


//--------------------- .nv.info                  --------------------------
	.section	.nv.info,"",@"SHT_CUDA_INFO"
	.align	4


	//----- nvinfo : EIATTR_REGCOUNT
	.align		4
        /*0000*/ 	.byte	0x04, 0x2f
        /*0002*/ 	.short	(.L_19 - .L_18)
	.align		4
.L_18:
        /*0004*/ 	.word	index@(_ZN7cutlass13device_kernelINS_4gemm6kernel13GemmUniversalIN4cute5tupleIJiiiiEEENS1_10collective13CollectiveMmaINS1_35MainloopSm100TmaUmmaWarpSpecializedILi8ELi2ELi4ENS5_IJNS4_1CILi2EEENSA_ILi1EEESC_EEEEENS5_IJNSA_ILi128EEENSA_ILi64EEESF_EEENS_10bfloat16_tENS5_IJlSC_lEEESI_SJ_NS4_8TiledMMAINS4_8MMA_AtomIJNS4_26SM100_MMA_F16BF16_2x1SM_SSISI_SI_fLi128ELi64ELNS4_4UMMA5MajorE0ELSO_0ELNSN_7ScaleInE0ELSP_0EEEEEENS4_6LayoutINS5_IJSC_SC_SC_EEENS5_IJNSA_ILi0EEESU_SU_EEEEENS5_IJNS4_10UnderscoreESX_SX_EEEEENS4_18SM100_TMA_2SM_LOADENS4_14ComposedLayoutINS4_7SwizzleILi3ELi4ELi3EEENS4_18smem_ptr_flag_bitsILi16EEENSS_INS5_IJNSA_ILi8EEESG_EEENS5_IJSG_SC_EEEEEEEvNS4_8identityES10_S1A_vS1B_EENS_8epilogue10collective18CollectiveEpilogueINS1D_23Sm100TmaWarpSpecializedILi3ELi2ELi16ELb1ELb0EEEJNS5_IJSG_SG_SF_EEENS5_IJNSS_ISG_SC_EENSS_INS5_IJNSA_ILi16EEESB_EEENS5_IJSC_NSA_ILi32EEEEEEEEEEESI_SJ_SI_SJ_NS1D_6fusion15FusionCallbacksIS1H_NS1Q_17LinearCombinationISI_fSI_fLNS_15FloatRoundStyleE2EEES1I_S1P_JEEENS4_5SM1004TMEM4LOAD26SM100_TMEM_LOAD_32dp32b16xENS4_13SM90_TMA_LOADENS11_INS12_ILi1ELi4ELi3EEES15_NSS_INS5_IJS16_S1K_EEENS5_IJS1K_SC_EEEEEEENS4_39AutoVectorizingCopyWithAssumedAlignmentILi128EEENS4_14SM90_TMA_STOREES25_S27_S27_EEEvvEEEEvNT_6ParamsE)
        /*0008*/ 	.word	0x00000059


	//----- nvinfo : EIATTR_FRAME_SIZE
	.align		4
.L_19:
        /*000c*/ 	.byte	0x04, 0x11
        /*000e*/ 	.short	(.L_21 - .L_20)
	.align		4
.L_20:
        /*0010*/ 	.word	index@($__internal_2_$__cuda_sm10x_tcgen05_guardrail_trap_unallocated_columns_being_dealloced)
        /*0014*/ 	.word	0x00000000


	//----- nvinfo : EIATTR_FRAME_SIZE
	.align		4
.L_21:
        /*0018*/ 	.byte	0x04, 0x11
        /*001a*/ 	.short	(.L_23 - .L_22)
	.align		4
.L_22:
        /*001c*/ 	.word	index@($__internal_1_$__cuda_sm10x_tcgen05_guardrail_trap_phase_invalid_during_alloc)
        /*0020*/ 	.word	0x00000000


	//----- nvinfo : EIATTR_FRAME_SIZE
	.align		4
.L_23:
        /*0024*/ 	.byte	0x04, 0x11
        /*0026*/ 	.short	(.L_25 - .L_24)
	.align		4
.L_24:
        /*0028*/ 	.word	index@($__internal_0_$__cuda_sm10x_tcgen05_guardrail_trap_col_being_dealloced_not_returned_by_alloc)
        /*002c*/ 	.word	0x00000000


	//----- nvinfo : EIATTR_FRAME_SIZE
	.align		4
.L_25:
        /*0030*/ 	.byte	0x04, 0x11
        /*0032*/ 	.short	(.L_27 - .L_26)
	.align		4
.L_26:
        /*0034*/ 	.word	index@(_ZN7cutlass13device_kernelINS_4gemm6kernel13GemmUniversalIN4cute5tupleIJiiiiEEENS1_10collective13CollectiveMmaINS1_35MainloopSm100TmaUmmaWarpSpecializedILi8ELi2ELi4ENS5_IJNS4_1CILi2EEENSA_ILi1EEESC_EEEEENS5_IJNSA_ILi128EEENSA_ILi64EEESF_EEENS_10bfloat16_tENS5_IJlSC_lEEESI_SJ_NS4_8TiledMMAINS4_8MMA_AtomIJNS4_26SM100_MMA_F16BF16_2x1SM_SSISI_SI_fLi128ELi64ELNS4_4UMMA5MajorE0ELSO_0ELNSN_7ScaleInE0ELSP_0EEEEEENS4_6LayoutINS5_IJSC_SC_SC_EEENS5_IJNSA_ILi0EEESU_SU_EEEEENS5_IJNS4_10UnderscoreESX_SX_EEEEENS4_18SM100_TMA_2SM_LOADENS4_14ComposedLayoutINS4_7SwizzleILi3ELi4ELi3EEENS4_18smem_ptr_flag_bitsILi16EEENSS_INS5_IJNSA_ILi8EEESG_EEENS5_IJSG_SC_EEEEEEEvNS4_8identityES10_S1A_vS1B_EENS_8epilogue10collective18CollectiveEpilogueINS1D_23Sm100TmaWarpSpecializedILi3ELi2ELi16ELb1ELb0EEEJNS5_IJSG_SG_SF_EEENS5_IJNSS_ISG_SC_EENSS_INS5_IJNSA_ILi16EEESB_EEENS5_IJSC_NSA_ILi32EEEEEEEEEEESI_SJ_SI_SJ_NS1D_6fusion15FusionCallbacksIS1H_NS1Q_17LinearCombinationISI_fSI_fLNS_15FloatRoundStyleE2EEES1I_S1P_JEEENS4_5SM1004TMEM4LOAD26SM100_TMEM_LOAD_32dp32b16xENS4_13SM90_TMA_LOADENS11_INS12_ILi1ELi4ELi3EEES15_NSS_INS5_IJS16_S1K_EEENS5_IJS1K_SC_EEEEEEENS4_39AutoVectorizingCopyWithAssumedAlignmentILi128EEENS4_14SM90_TMA_STOREES25_S27_S27_EEEvvEEEEvNT_6ParamsE)
        /*0038*/ 	.word	0x00000000


	//----- nvinfo : EIATTR_MIN_STACK_SIZE
	.align		4
.L_27:
        /*003c*/ 	.byte	0x04, 0x12
        /*003e*/ 	.short	(.L_29 - .L_28)
	.align		4
.L_28:
        /*0040*/ 	.word	index@(_ZN7cutlass13device_kernelINS_4gemm6kernel13GemmUniversalIN4cute5tupleIJiiiiEEENS1_10collective13CollectiveMmaINS1_35MainloopSm100TmaUmmaWarpSpecializedILi8ELi2ELi4ENS5_IJNS4_1CILi2EEENSA_ILi1EEESC_EEEEENS5_IJNSA_ILi128EEENSA_ILi64EEESF_EEENS_10bfloat16_tENS5_IJlSC_lEEESI_SJ_NS4_8TiledMMAINS4_8MMA_AtomIJNS4_26SM100_MMA_F16BF16_2x1SM_SSISI_SI_fLi128ELi64ELNS4_4UMMA5MajorE0ELSO_0ELNSN_7ScaleInE0ELSP_0EEEEEENS4_6LayoutINS5_IJSC_SC_SC_EEENS5_IJNSA_ILi0EEESU_SU_EEEEENS5_IJNS4_10UnderscoreESX_SX_EEEEENS4_18SM100_TMA_2SM_LOADENS4_14ComposedLayoutINS4_7SwizzleILi3ELi4ELi3EEENS4_18smem_ptr_flag_bitsILi16EEENSS_INS5_IJNSA_ILi8EEESG_EEENS5_IJSG_SC_EEEEEEEvNS4_8identityES10_S1A_vS1B_EENS_8epilogue10collective18CollectiveEpilogueINS1D_23Sm100TmaWarpSpecializedILi3ELi2ELi16ELb1ELb0EEEJNS5_IJSG_SG_SF_EEENS5_IJNSS_ISG_SC_EENSS_INS5_IJNSA_ILi16EEESB_EEENS5_IJSC_NSA_ILi32EEEEEEEEEEESI_SJ_SI_SJ_NS1D_6fusion15FusionCallbacksIS1H_NS1Q_17LinearCombinationISI_fSI_fLNS_15FloatRoundStyleE2EEES1I_S1P_JEEENS4_5SM1004TMEM4LOAD26SM100_TMEM_LOAD_32dp32b16xENS4_13SM90_TMA_LOADENS11_INS12_ILi1ELi4ELi3EEES15_NSS_INS5_IJS16_S1K_EEENS5_IJS1K_SC_EEEEEEENS4_39AutoVectorizingCopyWithAssumedAlignmentILi128EEENS4_14SM90_TMA_STOREES25_S27_S27_EEEvvEEEEvNT_6ParamsE)
        /*0044*/ 	.word	0x00000000
.L_29:


//--------------------- .nv.compat                --------------------------
	.section	.nv.compat,"",@"SHT_CUDA_COMPAT_INFO"
	.align	4
        /*0000*/ 	.byte	0x02, 0x09, 0x01, 0x00, 0x02, 0x02, 0x02, 0x00, 0x02, 0x05, 0x05, 0x00, 0x03, 0x07, 0x01, 0x01
        /*0010*/ 	.byte	0x02, 0x03, 0x01, 0x00, 0x02, 0x06, 0x01, 0x00, 0x04, 0x0b, 0x08, 0x00, 0x09, 0x00, 0x00, 0x00
        /*0020*/ 	.byte	0x00, 0x00, 0x00, 0x00


//--------------------- .nv.info._ZN7cutlass13device_kernelINS_4gemm6kernel13GemmUniversalIN4cute5tupleIJiiiiEEENS1_10collective13CollectiveMmaINS1_35MainloopSm100TmaUmmaWarpSpecializedILi8ELi2ELi4ENS5_IJNS4_1CILi2EEENSA_ILi1EEESC_EEEEENS5_IJNSA_ILi128EEENSA_ILi64EEESF_EEENS_10bfloat16_tENS5_IJlSC_lEEESI_SJ_NS4_8TiledMMAINS4_8MMA_AtomIJNS4_26SM100_MMA_F16BF16_2x1SM_SSISI_SI_fLi128ELi64ELNS4_4UMMA5MajorE0ELSO_0ELNSN_7ScaleInE0ELSP_0EEEEEENS4_6LayoutINS5_IJSC_SC_SC_EEENS5_IJNSA_ILi0EEESU_SU_EEEEENS5_IJNS4_10UnderscoreESX_SX_EEEEENS4_18SM100_TMA_2SM_LOADENS4_14ComposedLayoutINS4_7SwizzleILi3ELi4ELi3EEENS4_18smem_ptr_flag_bitsILi16EEENSS_INS5_IJNSA_ILi8EEESG_EEENS5_IJSG_SC_EEEEEEEvNS4_8identityES10_S1A_vS1B_EENS_8epilogue10collective18CollectiveEpilogueINS1D_23Sm100TmaWarpSpecializedILi3ELi2ELi16ELb1ELb0EEEJNS5_IJSG_SG_SF_EEENS5_IJNSS_ISG_SC_EENSS_INS5_IJNSA_ILi16EEESB_EEENS5_IJSC_NSA_ILi32EEEEEEEEEEESI_SJ_SI_SJ_NS1D_6fusion15FusionCallbacksIS1H_NS1Q_17LinearCombinationISI_fSI_fLNS_15FloatRoundStyleE2EEES1I_S1P_JEEENS4_5SM1004TMEM4LOAD26SM100_TMEM_LOAD_32dp32b16xENS4_13SM90_TMA_LOADENS11_INS12_ILi1ELi4ELi3EEES15_NSS_INS5_IJS16_S1K_EEENS5_IJS1K_SC_EEEEEEENS4_39AutoVectorizingCopyWithAssumedAlignmentILi128EEENS4_14SM90_TMA_STOREES25_S27_S27_EEEvvEEEEvNT_6ParamsE --------------------------
	.section	.nv.info._ZN7cutlass13device_kernelINS_4gemm6kernel13GemmUniversalIN4cute5tupleIJiiiiEEENS1_10collective13CollectiveMmaINS1_35MainloopSm100TmaUmmaWarpSpecializedILi8ELi2ELi4ENS5_IJNS4_1CILi2EEENSA_ILi1EEESC_EEEEENS5_IJNSA_ILi128EEENSA_ILi64EEESF_EEENS_10bfloat16_tENS5_IJlSC_lEEESI_SJ_NS4_8TiledMMAINS4_8MMA_AtomIJNS4_26SM100_MMA_F16BF16_2x1SM_SSISI_SI_fLi128ELi64ELNS4_4UMMA5MajorE0ELSO_0ELNSN_7ScaleInE0ELSP_0EEEEEENS4_6LayoutINS5_IJSC_SC_SC_EEENS5_IJNSA_ILi0EEESU_SU_EEEEENS5_IJNS4_10UnderscoreESX_SX_EEEEENS4_18SM100_TMA_2SM_LOADENS4_14ComposedLayoutINS4_7SwizzleILi3ELi4ELi3EEENS4_18smem_ptr_flag_bitsILi16EEENSS_INS5_IJNSA_ILi8EEESG_EEENS5_IJSG_SC_EEEEEEEvNS4_8identityES10_S1A_vS1B_EENS_8epilogue10collective18CollectiveEpilogueINS1D_23Sm100TmaWarpSpecializedILi3ELi2ELi16ELb1ELb0EEEJNS5_IJSG_SG_SF_EEENS5_IJNSS_ISG_SC_EENSS_INS5_IJNSA_ILi16EEESB_EEENS5_IJSC_NSA_ILi32EEEEEEEEEEESI_SJ_SI_SJ_NS1D_6fusion15FusionCallbacksIS1H_NS1Q_17LinearCombinationISI_fSI_fLNS_15FloatRoundStyleE2EEES1I_S1P_JEEENS4_5SM1004TMEM4LOAD26SM100_TMEM_LOAD_32dp32b16xENS4_13SM90_TMA_LOADENS11_INS12_ILi1ELi4ELi3EEES15_NSS_INS5_IJS16_S1K_EEENS5_IJS1K_SC_EEEEEEENS4_39AutoVectorizingCopyWithAssumedAlignmentILi128EEENS4_14SM90_TMA_STOREES25_S27_S27_EEEvvEEEEvNT_6ParamsE,"",@"SHT_CUDA_INFO"
	.sectionflags	@""
	.align	4


	//----- nvinfo : EIATTR_CUDA_API_VERSION
	.align		4
        /*0000*/ 	.byte	0x04, 0x37
        /*0002*/ 	.short	(.L_31 - .L_30)
.L_30:
        /*0004*/ 	.word	0x00000082


	//----- nvinfo : EIATTR_KPARAM_INFO
	.align		4
.L_31:
        /*0008*/ 	.byte	0x04, 0x17
        /*000a*/ 	.short	(.L_33 - .L_32)
.L_32:
        /*000c*/ 	.word	0x00000000
        /*0010*/ 	.short	0x0000
        /*0012*/ 	.short	0x0000
        /*0014*/ 	.byte	0x00, 0xf0, 0x01, 0x20


	//----- nvinfo : EIATTR_AT_ENTRY_FRAGMENTS
	.align		4
.L_33:
        /*0018*/ 	.byte	0x04, 0x4f
        /*001a*/ 	.short	(.L_35 - .L_34)


	//   ....[0]....
.L_34:
        /*001c*/ 	.word	0x00000007


	//----- nvinfo : EIATTR_RESERVED_SMEM_USED
	.align		4
.L_35:
        /*0020*/ 	.byte	0x01, 0x41
	.zero		2


	//----- nvinfo : EIATTR_SPARSE_MMA_MASK
	.align		4
        /*0024*/ 	.byte	0x03, 0x50
        /*0026*/ 	.short	0x0000


	//----- nvinfo : EIATTR_TCGEN05_2CTA_USED
	.align		4
        /*0028*/ 	.byte	0x01, 0x52
	.zero		2


	//----- nvinfo : EIATTR_MAXREG_COUNT
	.align		4
        /*002c*/ 	.byte	0x03, 0x1b
        /*002e*/ 	.short	0x00ff


	//----- nvinfo : EIATTR_NUM_BARRIERS
	.align		4
        /*0030*/ 	.byte	0x02, 0x4c
        /*0032*/ 	.byte	0x07
	.zero		1


	//----- nvinfo : EIATTR_EXTERNS
	.align		4
        /*0034*/ 	.byte	0x04, 0x0f
        /*0036*/ 	.short	(.L_37 - .L_36)


	//   ....[0]....
	.align		4
.L_36:
        /*0038*/ 	.word	index@(__assertfail)


	//----- nvinfo : EIATTR_MERCURY_ISA_VERSION
	.align		4
.L_37:
        /*003c*/ 	.byte	0x03, 0x5f
        /*003e*/ 	.short	0x0101


	//----- nvinfo : EIATTR_INT_WARP_WIDE_INSTR_OFFSETS
	.align		4
        /*0040*/ 	.byte	0x04, 0x31
        /*0042*/ 	.short	(.L_39 - .L_38)


	//   ....[0]....
.L_38:
        /*0044*/ 	.word	0x00000d70


	//   ....[1]....
        /*0048*/ 	.word	0x00000e10


	//   ....[2]....
        /*004c*/ 	.word	0x000022e0


	//   ....[3]....
        /*0050*/ 	.word	0x000045c0


	//   ....[4]....
        /*0054*/ 	.word	0x000045e0


	//   ....[5]....
        /*0058*/ 	.word	0x00004610


	//   ....[6]....
        /*005c*/ 	.word	0x00004f20


	//   ....[7]....
        /*0060*/ 	.word	0x00004f90


	//   ....[8]....
        /*0064*/ 	.word	0x000050a0


	//   ....[9]....
        /*0068*/ 	.word	0x00005270


	//   ....[10]....
        /*006c*/ 	.word	0x00005320


	//   ....[11]....
        /*0070*/ 	.word	0x00005440


	//----- nvinfo : EIATTR_COOP_GROUP_MASK_REGIDS
	.align		4
.L_39:
        /*0074*/ 	.byte	0x04, 0x29
        /*0076*/ 	.short	(.L_41 - .L_40)


	//   ....[0]....
.L_40:
        /*0078*/ 	.word	0xffffffff


	//   ....[1]....
        /*007c*/ 	.word	0xffffffff


	//   ....[2]....
        /*0080*/ 	.word	0xffffffff


	//   ....[3]....
        /*0084*/ 	.word	0xffffffff


	//   ....[4]....
        /*0088*/ 	.word	0xffffffff


	//   ....[5]....
        /*008c*/ 	.word	0xffffffff


	//   ....[6]....
        /*0090*/ 	.word	0xffffffff


	//   ....[7]....
        /*0094*/ 	.word	0xffffffff


	//   ....[8]....
        /*0098*/ 	.word	0xffffffff


	//   ....[9]....
        /*009c*/ 	.word	0xffffffff


	//   ....[10]....
        /*00a0*/ 	.word	0xffffffff


	//   ....[11]....
        /*00a4*/ 	.word	0xffffffff


	//   ....[12]....
        /*00a8*/ 	.word	0xffffffff


	//   ....[13]....
        /*00ac*/ 	.word	0xffffffff


	//----- nvinfo : EIATTR_COOP_GROUP_INSTR_OFFSETS
	.align		4
.L_41:
        /*00b0*/ 	.byte	0x04, 0x28
        /*00b2*/ 	.short	(.L_43 - .L_42)


	//   ....[0]....
.L_42:
        /*00b4*/ 	.word	0x000000c0


	//   ....[1]....
        /*00b8*/ 	.word	0x00000500


	//   ....[2]....
        /*00bc*/ 	.word	0x00000700


	//   ....[3]....
        /*00c0*/ 	.word	0x00000870


	//   ....[4]....
        /*00c4*/ 	.word	0x00000960


	//   ....[5]....
        /*00c8*/ 	.word	0x00000ac0


	//   ....[6]....
        /*00cc*/ 	.word	0x00000c50


	//   ....[7]....
        /*00d0*/ 	.word	0x00000e90


	//   ....[8]....
        /*00d4*/ 	.word	0x000021c0


	//   ....[9]....
        /*00d8*/ 	.word	0x000031e0


	//   ....[10]....
        /*00dc*/ 	.word	0x000036b0


	//   ....[11]....
        /*00e0*/ 	.word	0x000036e0


	//   ....[12]....
        /*00e4*/ 	.word	0x000044c0


	//   ....[13]....
        /*00e8*/ 	.word	0x000046d0


	//----- nvinfo : EIATTR_VRC_CTA_INIT_COUNT
	.align		4
.L_43:
        /*00ec*/ 	.byte	0x02, 0x4a
        /*00ee*/ 	.byte	0x80
	.zero		1


	//----- nvinfo : EIATTR_SYSCALL_OFFSETS
	.align		4
        /*00f0*/ 	.byte	0x04, 0x46
        /*00f2*/ 	.short	(.L_45 - .L_44)


	//   ....[0]....
.L_44:
        /*00f4*/ 	.word	0x00005fd0


	//   ....[1]....
        /*00f8*/ 	.word	0x000060c0


	//   ....[2]....
        /*00fc*/ 	.word	0x00006880


	//   ....[3]....
        /*0100*/ 	.word	0x00007200


	//----- nvinfo : EIATTR_MBARRIER_INSTR_OFFSETS
	.align		4
.L_45:
        /*0104*/ 	.byte	0x04, 0x39
        /*0106*/ 	.short	(.L_47 - .L_46)


	//   ....[0]....
.L_46:
        /*0108*/ 	.word	0x000005f0
        /*010c*/ 	.word	0x000000ff
        /*0110*/ 	.word	0x00000000
        /*0114*/ 	.short	0x0100
        /*0116*/ 	.byte	0x08
	.zero		1


	//   ....[1]....
        /*0118*/ 	.word	0x00000600
        /*011c*/ 	.word	0x000000ff
        /*0120*/ 	.word	0x00000040
        /*0124*/ 	.short	0x0100
        /*0126*/ 	.byte	0x08
	.zero		1


	//   ....[2]....
        /*0128*/ 	.word	0x00000610
        /*012c*/ 	.word	0x000000ff
        /*0130*/ 	.word	0x00000008
        /*0134*/ 	.short	0x0100
        /*0136*/ 	.byte	0x08
	.zero		1


	//   ....[3]....
        /*0138*/ 	.word	0x00000620
        /*013c*/ 	.word	0x000000ff
        /*0140*/ 	.word	0x00000048
        /*0144*/ 	.short	0x0100
        /*0146*/ 	.byte	0x08
	.zero		1


	//   ....[4]....
        /*0148*/ 	.word	0x00000630
        /*014c*/ 	.word	0x000000ff
        /*0150*/ 	.word	0x00000010
        /*0154*/ 	.short	0x0100
        /*0156*/ 	.byte	0x08
	.zero		1


	//   ....[5]....
        /*0158*/ 	.word	0x00000640
        /*015c*/ 	.word	0x000000ff
        /*0160*/ 	.word	0x00000050
        /*0164*/ 	.short	0x0100
        /*0166*/ 	.byte	0x08
	.zero		1


	//   ....[6]....
        /*0168*/ 	.word	0x00000650
        /*016c*/ 	.word	0x000000ff
        /*0170*/ 	.word	0x00000018
        /*0174*/ 	.short	0x0100
        /*0176*/ 	.byte	0x08
	.zero		1


	//   ....[7]....
        /*0178*/ 	.word	0x00000660
        /*017c*/ 	.word	0x000000ff
        /*0180*/ 	.word	0x00000058
        /*0184*/ 	.short	0x0100
        /*0186*/ 	.byte	0x08
	.zero		1


	//   ....[8]....
        /*0188*/ 	.word	0x00000670
        /*018c*/ 	.word	0x000000ff
        /*0190*/ 	.word	0x00000020
        /*0194*/ 	.short	0x0100
        /*0196*/ 	.byte	0x08
	.zero		1


	//   ....[9]....
        /*0198*/ 	.word	0x00000680
        /*019c*/ 	.word	0x000000ff
        /*01a0*/ 	.word	0x00000060
        /*01a4*/ 	.short	0x0100
        /*01a6*/ 	.byte	0x08
	.zero		1


	//   ....[10]....
        /*01a8*/ 	.word	0x00000690
        /*01ac*/ 	.word	0x000000ff
        /*01b0*/ 	.word	0x00000028
        /*01b4*/ 	.short	0x0100
        /*01b6*/ 	.byte	0x08
	.zero		1


	//   ....[11]....
        /*01b8*/ 	.word	0x000006a0
        /*01bc*/ 	.word	0x000000ff
        /*01c0*/ 	.word	0x00000068
        /*01c4*/ 	.short	0x0100
        /*01c6*/ 	.byte	0x08
	.zero		1


	//   ....[12]....
        /*01c8*/ 	.word	0x000006b0
        /*01cc*/ 	.word	0x000000ff
        /*01d0*/ 	.word	0x00000030
        /*01d4*/ 	.short	0x0100
        /*01d6*/ 	.byte	0x08
	.zero		1


	//   ....[13]....
        /*01d8*/ 	.word	0x000006c0
        /*01dc*/ 	.word	0x000000ff
        /*01e0*/ 	.word	0x00000070
        /*01e4*/ 	.short	0x0100
        /*01e6*/ 	.byte	0x08
	.zero		1


	//   ....[14]....
        /*01e8*/ 	.word	0x000006d0
        /*01ec*/ 	.word	0x000000ff
        /*01f0*/ 	.word	0x00000038
        /*01f4*/ 	.short	0x0100
        /*01f6*/ 	.byte	0x08
	.zero		1


	//   ....[15]....
        /*01f8*/ 	.word	0x000006e0
        /*01fc*/ 	.word	0x000000ff
        /*0200*/ 	.word	0x00000078
        /*0204*/ 	.short	0x0100
        /*0206*/ 	.byte	0x08
	.zero		1


	//   ....[16]....
        /*0208*/ 	.word	0x00000800
        /*020c*/ 	.word	0x000000ff
        /*0210*/ 	.word	0x00000080
        /*0214*/ 	.short	0x0100
        /*0216*/ 	.byte	0x09
	.zero		1


	//   ....[17]....
        /*0218*/ 	.word	0x00000810
        /*021c*/ 	.word	0x000000ff
        /*0220*/ 	.word	0x00000098
        /*0224*/ 	.short	0x0100
        /*0226*/ 	.byte	0x09
	.zero		1


	//   ....[18]....
        /*0228*/ 	.word	0x00000820
        /*022c*/ 	.word	0x000000ff
        /*0230*/ 	.word	0x00000088
        /*0234*/ 	.short	0x0100
        /*0236*/ 	.byte	0x09
	.zero		1


	//   ....[19]....
        /*0238*/ 	.word	0x00000830
        /*023c*/ 	.word	0x000000ff
        /*0240*/ 	.word	0x000000a0
        /*0244*/ 	.short	0x0100
        /*0246*/ 	.byte	0x09
	.zero		1


	//   ....[20]....
        /*0248*/ 	.word	0x00000840
        /*024c*/ 	.word	0x000000ff
        /*0250*/ 	.word	0x00000090
        /*0254*/ 	.short	0x0100
        /*0256*/ 	.byte	0x09
	.zero		1


	//   ....[21]....
        /*0258*/ 	.word	0x00000850
        /*025c*/ 	.word	0x000000ff
        /*0260*/ 	.word	0x000000a8
        /*0264*/ 	.short	0x0100
        /*0266*/ 	.byte	0x09
	.zero		1


	//   ....[22]....
        /*0268*/ 	.word	0x00000930
        /*026c*/ 	.word	0x000000ff
        /*0270*/ 	.word	0x000000b0
        /*0274*/ 	.short	0x0100
        /*0276*/ 	.byte	0x08
	.zero		1


	//   ....[23]....
        /*0278*/ 	.word	0x00000940
        /*027c*/ 	.word	0x000000ff
        /*0280*/ 	.word	0x000000b8
        /*0284*/ 	.short	0x0100
        /*0286*/ 	.byte	0x08
	.zero		1


	//   ....[24]....
        /*0288*/ 	.word	0x00000a70
        /*028c*/ 	.word	0x000000ff
        /*0290*/ 	.word	0x000000c0
        /*0294*/ 	.short	0x0100
        /*0296*/ 	.byte	0x08
	.zero		1


	//   ....[25]....
        /*0298*/ 	.word	0x00000a80
        /*029c*/ 	.word	0x000000ff
        /*02a0*/ 	.word	0x000000d0
        /*02a4*/ 	.short	0x0100
        /*02a6*/ 	.byte	0x08
	.zero		1


	//   ....[26]....
        /*02a8*/ 	.word	0x00000a90
        /*02ac*/ 	.word	0x000000ff
        /*02b0*/ 	.word	0x000000c8
        /*02b4*/ 	.short	0x0100
        /*02b6*/ 	.byte	0x08
	.zero		1


	//   ....[27]....
        /*02b8*/ 	.word	0x00000aa0
        /*02bc*/ 	.word	0x000000ff
        /*02c0*/ 	.word	0x000000d8
        /*02c4*/ 	.short	0x0100
        /*02c6*/ 	.byte	0x08
	.zero		1


	//   ....[28]....
        /*02c8*/ 	.word	0x00000bc0
        /*02cc*/ 	.word	0x000000ff
        /*02d0*/ 	.word	0x000000e0
        /*02d4*/ 	.short	0x0100
        /*02d6*/ 	.byte	0x09
	.zero		1


	//   ....[29]....
        /*02d8*/ 	.word	0x00000bd0
        /*02dc*/ 	.word	0x000000ff
        /*02e0*/ 	.word	0x00000100
        /*02e4*/ 	.short	0x0100
        /*02e6*/ 	.byte	0x09
	.zero		1


	//   ....[30]....
        /*02e8*/ 	.word	0x00000be0
        /*02ec*/ 	.word	0x000000ff
        /*02f0*/ 	.word	0x000000e8
        /*02f4*/ 	.short	0x0100
        /*02f6*/ 	.byte	0x09
	.zero		1


	//   ....[31]....
        /*02f8*/ 	.word	0x00000bf0
        /*02fc*/ 	.word	0x000000ff
        /*0300*/ 	.word	0x00000108
        /*0304*/ 	.short	0x0100
        /*0306*/ 	.byte	0x09
	.zero		1


	//   ....[32]....
        /*0308*/ 	.word	0x00000c00
        /*030c*/ 	.word	0x000000ff
        /*0310*/ 	.word	0x000000f0
        /*0314*/ 	.short	0x0100
        /*0316*/ 	.byte	0x09
	.zero		1


	//   ....[33]....
        /*0318*/ 	.word	0x00000c10
        /*031c*/ 	.word	0x000000ff
        /*0320*/ 	.word	0x00000110
        /*0324*/ 	.short	0x0100
        /*0326*/ 	.byte	0x09
	.zero		1


	//   ....[34]....
        /*0328*/ 	.word	0x00000c20
        /*032c*/ 	.word	0x000000ff
        /*0330*/ 	.word	0x000000f8
        /*0334*/ 	.short	0x0100
        /*0336*/ 	.byte	0x09
	.zero		1


	//   ....[35]....
        /*0338*/ 	.word	0x00000c30
        /*033c*/ 	.word	0x000000ff
        /*0340*/ 	.word	0x00000118
        /*0344*/ 	.short	0x0100
        /*0346*/ 	.byte	0x09
	.zero		1


	//   ....[36]....
        /*0348*/ 	.word	0x00000d20
        /*034c*/ 	.word	0x000000ff
        /*0350*/ 	.word	0x00000120
        /*0354*/ 	.short	0x0100
        /*0356*/ 	.byte	0x08
	.zero		1


	//   ....[37]....
        /*0358*/ 	.word	0x00000d30
        /*035c*/ 	.word	0x000000ff
        /*0360*/ 	.word	0x00000130
        /*0364*/ 	.short	0x0100
        /*0366*/ 	.byte	0x08
	.zero		1


	//   ....[38]....
        /*0368*/ 	.word	0x00000d40
        /*036c*/ 	.word	0x000000ff
        /*0370*/ 	.word	0x00000128
        /*0374*/ 	.short	0x0100
        /*0376*/ 	.byte	0x08
	.zero		1


	//   ....[39]....
        /*0378*/ 	.word	0x00000d50
        /*037c*/ 	.word	0x000000ff
        /*0380*/ 	.word	0x00000138
        /*0384*/ 	.short	0x0100
        /*0386*/ 	.byte	0x08
	.zero		1


	//   ....[40]....
        /*0388*/ 	.word	0x00000e40
        /*038c*/ 	.word	0x000000ff
        /*0390*/ 	.word	0x00000140
        /*0394*/ 	.short	0x0100
        /*0396*/ 	.byte	0x06
	.zero		1


	//   ....[41]....
        /*0398*/ 	.word	0x00001860
        /*039c*/ 	.word	0x00000003
        /*03a0*/ 	.word	0x00000130
        /*03a4*/ 	.short	0x010a
        /*03a6*/ 	.byte	0xff
	.zero		1


	//   ....[42]....
        /*03a8*/ 	.word	0x00001890
        /*03ac*/ 	.word	0x00000003
        /*03b0*/ 	.word	0x00000120
        /*03b4*/ 	.short	0x0101
        /*03b6*/ 	.byte	0xff
	.zero		1


	//   ....[43]....
        /*03b8*/ 	.word	0x00001990
        /*03bc*/ 	.word	0x000000ff
        /*03c0*/ 	.word	0x00000040
        /*03c4*/ 	.short	0x010a
        /*03c6*/ 	.byte	0x08
	.zero		1


	//   ....[44]....
        /*03c8*/ 	.word	0x00001a60
        /*03cc*/ 	.word	0x000000ff
        /*03d0*/ 	.word	0x00000040
        /*03d4*/ 	.short	0x010a
        /*03d6*/ 	.byte	0x21
	.zero		1


	//   ....[45]....
        /*03d8*/ 	.word	0x00001c10
        /*03dc*/ 	.word	0x000000ff
        /*03e0*/ 	.word	0x00000040
        /*03e4*/ 	.short	0x010a
        /*03e6*/ 	.byte	0x08
	.zero		1


	//   ....[46]....
        /*03e8*/ 	.word	0x00001dd0
        /*03ec*/ 	.word	0x000000ff
        /*03f0*/ 	.word	0x000000b8
        /*03f4*/ 	.short	0x0101
        /*03f6*/ 	.byte	0x04
	.zero		1


	//   ....[47]....
        /*03f8*/ 	.word	0x00001df0
        /*03fc*/ 	.word	0x000000ff
        /*0400*/ 	.word	0x00000040
        /*0404*/ 	.short	0x010a
        /*0406*/ 	.byte	0x08
	.zero		1


	//   ....[48]....
        /*0408*/ 	.word	0x00001e70
        /*040c*/ 	.word	0x000000ff
        /*0410*/ 	.word	0x00000040
        /*0414*/ 	.short	0x010a
        /*0416*/ 	.byte	0x21
	.zero		1


	//   ....[49]....
        /*0418*/ 	.word	0x00002000
        /*041c*/ 	.word	0x000000ff
        /*0420*/ 	.word	0x00000040
        /*0424*/ 	.short	0x010a
        /*0426*/ 	.byte	0x08
	.zero		1


	//   ....[50]....
        /*0428*/ 	.word	0x000021f0
        /*042c*/ 	.word	0x00000002
        /*0430*/ 	.word	0x000000c0
        /*0434*/ 	.short	0x010a
        /*0436*/ 	.byte	0xff
	.zero		1


	//   ....[51]....
        /*0438*/ 	.word	0x000022b0
        /*043c*/ 	.word	0x00000002
        /*0440*/ 	.word	0x00000000
        /*0444*/ 	.short	0x0101
        /*0446*/ 	.byte	0xff
	.zero		1


	//   ....[52]....
        /*0448*/ 	.word	0x00002810
        /*044c*/ 	.word	0x000000ff
        /*0450*/ 	.word	0x00000000
        /*0454*/ 	.short	0x010a
        /*0456*/ 	.byte	0x05
	.zero		1


	//   ....[53]....
        /*0458*/ 	.word	0x000028a0
        /*045c*/ 	.word	0x000000ff
        /*0460*/ 	.word	0x00000000
        /*0464*/ 	.short	0x010a
        /*0466*/ 	.byte	0x05
	.zero		1


	//   ....[54]....
        /*0468*/ 	.word	0x00002930
        /*046c*/ 	.word	0x000000ff
        /*0470*/ 	.word	0x00000000
        /*0474*/ 	.short	0x010a
        /*0476*/ 	.byte	0x05
	.zero		1


	//   ....[55]....
        /*0478*/ 	.word	0x000029c0
        /*047c*/ 	.word	0x000000ff
        /*0480*/ 	.word	0x00000000
        /*0484*/ 	.short	0x010a
        /*0486*/ 	.byte	0x05
	.zero		1


	//   ....[56]....
        /*0488*/ 	.word	0x00002a50
        /*048c*/ 	.word	0x000000ff
        /*0490*/ 	.word	0x00000000
        /*0494*/ 	.short	0x010a
        /*0496*/ 	.byte	0x05
	.zero		1


	//   ....[57]....
        /*0498*/ 	.word	0x00002ae0
        /*049c*/ 	.word	0x000000ff
        /*04a0*/ 	.word	0x00000000
        /*04a4*/ 	.short	0x010a
        /*04a6*/ 	.byte	0x05
	.zero		1


	//   ....[58]....
        /*04a8*/ 	.word	0x00002b70
        /*04ac*/ 	.word	0x000000ff
        /*04b0*/ 	.word	0x00000000
        /*04b4*/ 	.short	0x010a
        /*04b6*/ 	.byte	0x05
	.zero		1


	//   ....[59]....
        /*04b8*/ 	.word	0x00002c10
        /*04bc*/ 	.word	0x00000000
        /*04c0*/ 	.word	0x00000000
        /*04c4*/ 	.short	0x010a
        /*04c6*/ 	.byte	0xff
	.zero		1


	//   ....[60]....
        /*04c8*/ 	.word	0x00002d40
        /*04cc*/ 	.word	0x00000000
        /*04d0*/ 	.word	0x00000120
        /*04d4*/ 	.short	0x010a
        /*04d6*/ 	.byte	0xff
	.zero		1


	//   ....[61]....
        /*04d8*/ 	.word	0x00002db0
        /*04dc*/ 	.word	0x00000004
        /*04e0*/ 	.word	0x00000000
        /*04e4*/ 	.short	0x0101
        /*04e6*/ 	.byte	0xff
	.zero		1


	//   ....[62]....
        /*04e8*/ 	.word	0x00002dd0
        /*04ec*/ 	.word	0x000000ff
        /*04f0*/ 	.word	0x000000d0
        /*04f4*/ 	.short	0x010a
        /*04f6*/ 	.byte	0x05
	.zero		1


	//   ....[63]....
        /*04f8*/ 	.word	0x00002ef0
        /*04fc*/ 	.word	0x00000000
        /*0500*/ 	.word	0x000000c0
        /*0504*/ 	.short	0x010a
        /*0506*/ 	.byte	0xff
	.zero		1


	//   ....[64]....
        /*0508*/ 	.word	0x00002ff0
        /*050c*/ 	.word	0x00000000
        /*0510*/ 	.word	0x00000000
        /*0514*/ 	.short	0x0101
        /*0516*/ 	.byte	0xff
	.zero		1


	//   ....[65]....
        /*0518*/ 	.word	0x00003080
        /*051c*/ 	.word	0x000000ff
        /*0520*/ 	.word	0x000000d0
        /*0524*/ 	.short	0x0106
        /*0526*/ 	.byte	0x05
	.zero		1


	//   ....[66]....
        /*0528*/ 	.word	0x000030a0
        /*052c*/ 	.word	0x000000ff
        /*0530*/ 	.word	0x000000d0
        /*0534*/ 	.short	0x010a
        /*0536*/ 	.byte	0x05
	.zero		1


	//   ....[67]....
        /*0538*/ 	.word	0x00003130
        /*053c*/ 	.word	0x000000ff
        /*0540*/ 	.word	0x000000d0
        /*0544*/ 	.short	0x0106
        /*0546*/ 	.byte	0x04
	.zero		1


	//   ....[68]....
        /*0548*/ 	.word	0x00003170
        /*054c*/ 	.word	0x00000000
        /*0550*/ 	.word	0x000000d0
        /*0554*/ 	.short	0x010a
        /*0556*/ 	.byte	0xff
	.zero		1


	//   ....[69]....
        /*0558*/ 	.word	0x000033b0
        /*055c*/ 	.word	0x000000ff
        /*0560*/ 	.word	0x00000008
        /*0564*/ 	.short	0x010a
        /*0566*/ 	.byte	0x06
	.zero		1


	//   ....[70]....
        /*0568*/ 	.word	0x000033d0
        /*056c*/ 	.word	0x000000ff
        /*0570*/ 	.word	0x00000008
        /*0574*/ 	.short	0x010a
        /*0576*/ 	.byte	0x06
	.zero		1


	//   ....[71]....
        /*0578*/ 	.word	0x00003560
        /*057c*/ 	.word	0x000000ff
        /*0580*/ 	.word	0x00000008
        /*0584*/ 	.short	0x010a
        /*0586*/ 	.byte	0x06
	.zero		1


	//   ....[72]....
        /*0588*/ 	.word	0x00003580
        /*058c*/ 	.word	0x000000ff
        /*0590*/ 	.word	0x00000008
        /*0594*/ 	.short	0x010a
        /*0596*/ 	.byte	0x06
	.zero		1


	//   ....[73]....
        /*0598*/ 	.word	0x00003640
        /*059c*/ 	.word	0x000000ff
        /*05a0*/ 	.word	0x00000000
        /*05a4*/ 	.short	0x0101
        /*05a6*/ 	.byte	0x07
	.zero		1


	//   ....[74]....
        /*05a8*/ 	.word	0x00003a00
        /*05ac*/ 	.word	0x00000000
        /*05b0*/ 	.word	0x000000c0
        /*05b4*/ 	.short	0x010a
        /*05b6*/ 	.byte	0xff
	.zero		1


	//   ....[75]....
        /*05b8*/ 	.word	0x00003ac0
        /*05bc*/ 	.word	0x00000000
        /*05c0*/ 	.word	0x00000000
        /*05c4*/ 	.short	0x0101
        /*05c6*/ 	.byte	0xff
	.zero		1


	//   ....[76]....
        /*05c8*/ 	.word	0x00003b70
        /*05cc*/ 	.word	0x000000ff
        /*05d0*/ 	.word	0x00000000
        /*05d4*/ 	.short	0x010a
        /*05d6*/ 	.byte	0x09
	.zero		1


	//   ....[77]....
        /*05d8*/ 	.word	0x00003b90
        /*05dc*/ 	.word	0x000000ff
        /*05e0*/ 	.word	0x00000100
        /*05e4*/ 	.short	0x010a
        /*05e6*/ 	.byte	0x08
	.zero		1


	//   ....[78]....
        /*05e8*/ 	.word	0x00003c40
        /*05ec*/ 	.word	0x000000ff
        /*05f0*/ 	.word	0x00000000
        /*05f4*/ 	.short	0x010a
        /*05f6*/ 	.byte	0x0e
	.zero		1


	//   ....[79]....
        /*05f8*/ 	.word	0x00003d70
        /*05fc*/ 	.word	0x000000ff
        /*0600*/ 	.word	0x00000000
        /*0604*/ 	.short	0x010a
        /*0606*/ 	.byte	0x26
	.zero		1


	//   ....[80]....
        /*0608*/ 	.word	0x000041b0
        /*060c*/ 	.word	0x000000ff
        /*0610*/ 	.word	0x00000000
        /*0614*/ 	.short	0x010a
        /*0616*/ 	.byte	0x08
	.zero		1


	//   ....[81]....
        /*0618*/ 	.word	0x00004240
        /*061c*/ 	.word	0x000000ff
        /*0620*/ 	.word	0x00000000
        /*0624*/ 	.short	0x010a
        /*0626*/ 	.byte	0x08
	.zero		1


	//   ....[82]....
        /*0628*/ 	.word	0x000042d0
        /*062c*/ 	.word	0x000000ff
        /*0630*/ 	.word	0x00000000
        /*0634*/ 	.short	0x010a
        /*0636*/ 	.byte	0x08
	.zero		1


	//   ....[83]....
        /*0638*/ 	.word	0x00004370
        /*063c*/ 	.word	0x00000000
        /*0640*/ 	.word	0x00000000
        /*0644*/ 	.short	0x010a
        /*0646*/ 	.byte	0xff
	.zero		1


	//   ....[84]....
        /*0648*/ 	.word	0x000043b0
        /*064c*/ 	.word	0x00000000
        /*0650*/ 	.word	0x00000000
        /*0654*/ 	.short	0x010a
        /*0656*/ 	.byte	0xff
	.zero		1


	//   ....[85]....
        /*0658*/ 	.word	0x00004420
        /*065c*/ 	.word	0x000000ff
        /*0660*/ 	.word	0x00000000
        /*0664*/ 	.short	0x0101
        /*0666*/ 	.byte	0x05
	.zero		1


	//   ....[86]....
        /*0668*/ 	.word	0x00004460
        /*066c*/ 	.word	0x000000ff
        /*0670*/ 	.word	0x00000140
        /*0674*/ 	.short	0x010a
        /*0676*/ 	.byte	0x07
	.zero		1


	//   ....[87]....
        /*0678*/ 	.word	0x000044b0
        /*067c*/ 	.word	0x000000ff
        /*0680*/ 	.word	0x00000000
        /*0684*/ 	.short	0x0101
        /*0686*/ 	.byte	0x05
	.zero		1


	//   ....[88]....
        /*0688*/ 	.word	0x000048c0
        /*068c*/ 	.word	0x00000000
        /*0690*/ 	.word	0x000000c0
        /*0694*/ 	.short	0x010a
        /*0696*/ 	.byte	0xff
	.zero		1


	//   ....[89]....
        /*0698*/ 	.word	0x00004980
        /*069c*/ 	.word	0x00000000
        /*06a0*/ 	.word	0x00000000
        /*06a4*/ 	.short	0x0101
        /*06a6*/ 	.byte	0xff
	.zero		1


	//   ....[90]....
        /*06a8*/ 	.word	0x00004ca0
        /*06ac*/ 	.word	0x000000ff
        /*06b0*/ 	.word	0x000000b8
        /*06b4*/ 	.short	0x010a
        /*06b6*/ 	.byte	0x06
	.zero		1


	//   ....[91]....
        /*06b8*/ 	.word	0x00004ec0
        /*06bc*/ 	.word	0x000000ff
        /*06c0*/ 	.word	0x00000098
        /*06c4*/ 	.short	0x010a
        /*06c6*/ 	.byte	0x0f
	.zero		1


	//   ....[92]....
        /*06c8*/ 	.word	0x00005170
        /*06cc*/ 	.word	0x000000ff
        /*06d0*/ 	.word	0x00000080
        /*06d4*/ 	.short	0x010b
        /*06d6*/ 	.byte	0x0f
	.zero		1


	//   ....[93]....
        /*06d8*/ 	.word	0x000051f0
        /*06dc*/ 	.word	0x000000ff
        /*06e0*/ 	.word	0x00000000
        /*06e4*/ 	.short	0x0101
        /*06e6*/ 	.byte	0x10
	.zero		1


	//   ....[94]....
        /*06e8*/ 	.word	0x00005230
        /*06ec*/ 	.word	0x000000ff
        /*06f0*/ 	.word	0x00000098
        /*06f4*/ 	.short	0x010a
        /*06f6*/ 	.byte	0x0d
	.zero		1


	//   ....[95]....
        /*06f8*/ 	.word	0x00005470
        /*06fc*/ 	.word	0x000000ff
        /*0700*/ 	.word	0x00000080
        /*0704*/ 	.short	0x010b
        /*0706*/ 	.byte	0x0d
	.zero		1


	//   ....[96]....
        /*0708*/ 	.word	0x000054e0
        /*070c*/ 	.word	0x000000ff
        /*0710*/ 	.word	0x00000000
        /*0714*/ 	.short	0x0101
        /*0716*/ 	.byte	0x0f
	.zero		1


	//   ....[97]....
        /*0718*/ 	.word	0x00005530
        /*071c*/ 	.word	0x000000ff
        /*0720*/ 	.word	0x00000000
        /*0724*/ 	.short	0x010a
        /*0726*/ 	.byte	0x04
	.zero		1


	//   ....[98]....
        /*0728*/ 	.word	0x000055c0
        /*072c*/ 	.word	0x000000ff
        /*0730*/ 	.word	0x00000000
        /*0734*/ 	.short	0x010a
        /*0736*/ 	.byte	0x04
	.zero		1


	//   ....[99]....
        /*0738*/ 	.word	0x00005660
        /*073c*/ 	.word	0x00000000
        /*0740*/ 	.word	0x00000000
        /*0744*/ 	.short	0x010a
        /*0746*/ 	.byte	0xff
	.zero		1


	//   ....[100]....
        /*0748*/ 	.word	0x000059a0
        /*074c*/ 	.word	0x00000000
        /*0750*/ 	.word	0x000000c0
        /*0754*/ 	.short	0x010a
        /*0756*/ 	.byte	0xff
	.zero		1


	//   ....[101]....
        /*0758*/ 	.word	0x00005ab0
        /*075c*/ 	.word	0x00000000
        /*0760*/ 	.word	0x00000000
        /*0764*/ 	.short	0x0101
        /*0766*/ 	.byte	0xff
	.zero		1


	//   ....[102]....
        /*0768*/ 	.word	0x00006500
        /*076c*/ 	.word	0x00000000
        /*0770*/ 	.word	0x00000080
        /*0774*/ 	.short	0x010a
        /*0776*/ 	.byte	0xff
	.zero		1


	//   ....[103]....
        /*0778*/ 	.word	0x00006540
        /*077c*/ 	.word	0x0000004c
        /*0780*/ 	.word	0x000000e0
        /*0784*/ 	.short	0x010a
        /*0786*/ 	.byte	0xff
	.zero		1


	//   ....[104]....
        /*0788*/ 	.word	0x00006650
        /*078c*/ 	.word	0x00000000
        /*0790*/ 	.word	0x00000080
        /*0794*/ 	.short	0x010a
        /*0796*/ 	.byte	0xff
	.zero		1


	//   ....[105]....
        /*0798*/ 	.word	0x00006760
        /*079c*/ 	.word	0x0000004c
        /*07a0*/ 	.word	0x000000e0
        /*07a4*/ 	.short	0x010a
        /*07a6*/ 	.byte	0xff
	.zero		1


	//   ....[106]....
        /*07a8*/ 	.word	0x00006f70
        /*07ac*/ 	.word	0x00000000
        /*07b0*/ 	.word	0x00000000
        /*07b4*/ 	.short	0x0101
        /*07b6*/ 	.byte	0xff
	.zero		1


	//   ....[107]....
        /*07b8*/ 	.word	0x00006f80
        /*07bc*/ 	.word	0x00000002
        /*07c0*/ 	.word	0x00000080
        /*07c4*/ 	.short	0x010a
        /*07c6*/ 	.byte	0xff
	.zero		1


	//   ....[108]....
        /*07c8*/ 	.word	0x00007040
        /*07cc*/ 	.word	0x00000002
        /*07d0*/ 	.word	0x00000080
        /*07d4*/ 	.short	0x010a
        /*07d6*/ 	.byte	0xff
	.zero		1


	//   ....[109]....
        /*07d8*/ 	.word	0x000073c0
        /*07dc*/ 	.word	0x0000004c
        /*07e0*/ 	.word	0x00000000
        /*07e4*/ 	.short	0x0101
        /*07e6*/ 	.byte	0xff
	.zero		1


	//   ....[110]....
        /*07e8*/ 	.word	0x00007960
        /*07ec*/ 	.word	0x00000002
        /*07f0*/ 	.word	0x00000000
        /*07f4*/ 	.short	0x0101
        /*07f6*/ 	.byte	0xff
	.zero		1


	//   ....[111]....
        /*07f8*/ 	.word	0x00007bd0
        /*07fc*/ 	.word	0x000000ff
        /*0800*/ 	.word	0x00000000
        /*0804*/ 	.short	0x0101
        /*0806*/ 	.byte	0x04
	.zero		1


	//   ....[112]....
        /*0808*/ 	.word	0x00007bf0
        /*080c*/ 	.word	0x00000003
        /*0810*/ 	.word	0x00000130
        /*0814*/ 	.short	0x010a
        /*0816*/ 	.byte	0xff
	.zero		1


	//   ....[113]....
        /*0818*/ 	.word	0x00007c50
        /*081c*/ 	.word	0x00000002
        /*0820*/ 	.word	0x00000040
        /*0824*/ 	.short	0x010a
        /*0826*/ 	.byte	0xff
	.zero		1


	//   ....[114]....
        /*0828*/ 	.word	0x00007cb0
        /*082c*/ 	.word	0x00000002
        /*0830*/ 	.word	0x00000040
        /*0834*/ 	.short	0x010a
        /*0836*/ 	.byte	0xff
	.zero		1


	//   ....[115]....
        /*0838*/ 	.word	0x00007d00
        /*083c*/ 	.word	0x00000002
        /*0840*/ 	.word	0x000000c0
        /*0844*/ 	.short	0x010a
        /*0846*/ 	.byte	0xff
	.zero		1


	//   ....[116]....
        /*0848*/ 	.word	0x00007d60
        /*084c*/ 	.word	0x00000000
        /*0850*/ 	.word	0x00000000
        /*0854*/ 	.short	0x010a
        /*0856*/ 	.byte	0xff
	.zero		1


	//   ....[117]....
        /*0858*/ 	.word	0x00007dc0
        /*085c*/ 	.word	0x00000000
        /*0860*/ 	.word	0x00000000
        /*0864*/ 	.short	0x010a
        /*0866*/ 	.byte	0xff
	.zero		1


	//   ....[118]....
        /*0868*/ 	.word	0x00007e20
        /*086c*/ 	.word	0x00000000
        /*0870*/ 	.word	0x00000000
        /*0874*/ 	.short	0x010a
        /*0876*/ 	.byte	0xff
	.zero		1


	//   ....[119]....
        /*0878*/ 	.word	0x00007e80
        /*087c*/ 	.word	0x00000000
        /*0880*/ 	.word	0x00000000
        /*0884*/ 	.short	0x010a
        /*0886*/ 	.byte	0xff
	.zero		1


	//   ....[120]....
        /*0888*/ 	.word	0x00007ee0
        /*088c*/ 	.word	0x00000000
        /*0890*/ 	.word	0x00000000
        /*0894*/ 	.short	0x010a
        /*0896*/ 	.byte	0xff
	.zero		1


	//   ....[121]....
        /*0898*/ 	.word	0x00007f40
        /*089c*/ 	.word	0x00000000
        /*08a0*/ 	.word	0x00000000
        /*08a4*/ 	.short	0x010a
        /*08a6*/ 	.byte	0xff
	.zero		1


	//   ....[122]....
        /*08a8*/ 	.word	0x00007fa0
        /*08ac*/ 	.word	0x00000000
        /*08b0*/ 	.word	0x00000000
        /*08b4*/ 	.short	0x010a
        /*08b6*/ 	.byte	0xff
	.zero		1


	//   ....[123]....
        /*08b8*/ 	.word	0x00007ff0
        /*08bc*/ 	.word	0x00000000
        /*08c0*/ 	.word	0x00000120
        /*08c4*/ 	.short	0x010a
        /*08c6*/ 	.byte	0xff
	.zero		1


	//   ....[124]....
        /*08c8*/ 	.word	0x00008050
        /*08cc*/ 	.word	0x00000000
        /*08d0*/ 	.word	0x000000d0
        /*08d4*/ 	.short	0x010a
        /*08d6*/ 	.byte	0xff
	.zero		1


	//   ....[125]....
        /*08d8*/ 	.word	0x000080a0
        /*08dc*/ 	.word	0x00000000
        /*08e0*/ 	.word	0x000000c0
        /*08e4*/ 	.short	0x010a
        /*08e6*/ 	.byte	0xff
	.zero		1


	//   ....[126]....
        /*08e8*/ 	.word	0x00008100
        /*08ec*/ 	.word	0x00000000
        /*08f0*/ 	.word	0x000000d0
        /*08f4*/ 	.short	0x010a
        /*08f6*/ 	.byte	0xff
	.zero		1


	//   ....[127]....
        /*08f8*/ 	.word	0x00008160
        /*08fc*/ 	.word	0x00000004
        /*0900*/ 	.word	0x00000008
        /*0904*/ 	.short	0x010a
        /*0906*/ 	.byte	0xff
	.zero		1


	//   ....[128]....
        /*0908*/ 	.word	0x00008240
        /*090c*/ 	.word	0x00000002
        /*0910*/ 	.word	0x00000008
        /*0914*/ 	.short	0x010a
        /*0916*/ 	.byte	0xff
	.zero		1


	//   ....[129]....
        /*0918*/ 	.word	0x00008290
        /*091c*/ 	.word	0x00000000
        /*0920*/ 	.word	0x000000c0
        /*0924*/ 	.short	0x010a
        /*0926*/ 	.byte	0xff
	.zero		1


	//   ....[130]....
        /*0928*/ 	.word	0x000082f0
        /*092c*/ 	.word	0x00000000
        /*0930*/ 	.word	0x00000100
        /*0934*/ 	.short	0x010a
        /*0936*/ 	.byte	0xff
	.zero		1


	//   ....[131]....
        /*0938*/ 	.word	0x00008350
        /*093c*/ 	.word	0x00000000
        /*0940*/ 	.word	0x00000000
        /*0944*/ 	.short	0x010a
        /*0946*/ 	.byte	0xff
	.zero		1


	//   ....[132]....
        /*0948*/ 	.word	0x000083b0
        /*094c*/ 	.word	0x00000000
        /*0950*/ 	.word	0x00000000
        /*0954*/ 	.short	0x010a
        /*0956*/ 	.byte	0xff
	.zero		1


	//   ....[133]....
        /*0958*/ 	.word	0x00008410
        /*095c*/ 	.word	0x00000000
        /*0960*/ 	.word	0x00000000
        /*0964*/ 	.short	0x010a
        /*0966*/ 	.byte	0xff
	.zero		1


	//   ....[134]....
        /*0968*/ 	.word	0x00008470
        /*096c*/ 	.word	0x00000000
        /*0970*/ 	.word	0x00000000
        /*0974*/ 	.short	0x010a
        /*0976*/ 	.byte	0xff
	.zero		1


	//   ....[135]....
        /*0978*/ 	.word	0x000084d0
        /*097c*/ 	.word	0x00000000
        /*0980*/ 	.word	0x00000140
        /*0984*/ 	.short	0x010a
        /*0986*/ 	.byte	0xff
	.zero		1


	//   ....[136]....
        /*0988*/ 	.word	0x00008520
        /*098c*/ 	.word	0x00000000
        /*0990*/ 	.word	0x000000c0
        /*0994*/ 	.short	0x010a
        /*0996*/ 	.byte	0xff
	.zero		1


	//   ....[137]....
        /*0998*/ 	.word	0x00008580
        /*099c*/ 	.word	0x00000000
        /*09a0*/ 	.word	0x000000b8
        /*09a4*/ 	.short	0x010a
        /*09a6*/ 	.byte	0xff
	.zero		1


	//   ....[138]....
        /*09a8*/ 	.word	0x000085e0
        /*09ac*/ 	.word	0x00000000
        /*09b0*/ 	.word	0x00000098
        /*09b4*/ 	.short	0x010a
        /*09b6*/ 	.byte	0xff
	.zero		1


	//   ....[139]....
        /*09b8*/ 	.word	0x00008640
        /*09bc*/ 	.word	0x00000003
        /*09c0*/ 	.word	0x00000098
        /*09c4*/ 	.short	0x010a
        /*09c6*/ 	.byte	0xff
	.zero		1


	//   ....[140]....
        /*09c8*/ 	.word	0x000086a0
        /*09cc*/ 	.word	0x00000000
        /*09d0*/ 	.word	0x00000000
        /*09d4*/ 	.short	0x010a
        /*09d6*/ 	.byte	0xff
	.zero		1


	//   ....[141]....
        /*09d8*/ 	.word	0x00008700
        /*09dc*/ 	.word	0x00000000
        /*09e0*/ 	.word	0x00000000
        /*09e4*/ 	.short	0x010a
        /*09e6*/ 	.byte	0xff
	.zero		1


	//   ....[142]....
        /*09e8*/ 	.word	0x00008750
        /*09ec*/ 	.word	0x00000000
        /*09f0*/ 	.word	0x000000c0
        /*09f4*/ 	.short	0x010a
        /*09f6*/ 	.byte	0xff
	.zero		1


	//   ....[143]....
        /*09f8*/ 	.word	0x000087a0
        /*09fc*/ 	.word	0x00000000
        /*0a00*/ 	.word	0x00000080
        /*0a04*/ 	.short	0x010a
        /*0a06*/ 	.byte	0xff
	.zero		1


	//   ....[144]....
        /*0a08*/ 	.word	0x000087f0
        /*0a0c*/ 	.word	0x0000004c
        /*0a10*/ 	.word	0x000000e0
        /*0a14*/ 	.short	0x010a
        /*0a16*/ 	.byte	0xff
	.zero		1


	//   ....[145]....
        /*0a18*/ 	.word	0x00008840
        /*0a1c*/ 	.word	0x00000002
        /*0a20*/ 	.word	0x00000080
        /*0a24*/ 	.short	0x010a
        /*0a26*/ 	.byte	0xff
	.zero		1


	//----- nvinfo : EIATTR_NUM_MBARRIERS
	.align		4
.L_47:
        /*0a28*/ 	.byte	0x03, 0x38
        /*0a2a*/ 	.short	0x0029


	//----- nvinfo : EIATTR_EXIT_INSTR_OFFSETS
	.align		4
        /*0a2c*/ 	.byte	0x04, 0x1c
        /*0a2e*/ 	.short	(.L_49 - .L_48)


	//   ....[0]....
.L_48:
        /*0a30*/ 	.word	0x00002c40


	//   ....[1]....
        /*0a34*/ 	.word	0x00003140


	//   ....[2]....
        /*0a38*/ 	.word	0x000031a0


	//   ....[3]....
        /*0a3c*/ 	.word	0x000046e0


	//   ....[4]....
        /*0a40*/ 	.word	0x00005690


	//   ....[5]....
        /*0a44*/ 	.word	0x000056d0


	//   ....[6]....
        /*0a48*/ 	.word	0x00007ac0


	//   ....[7]....
        /*0a4c*/ 	.word	0x00007b40


	//   ....[8]....
        /*0a50*/ 	.word	0x00007b70


	//   ....[9]....
        /*0a54*/ 	.word	0x00007be0


	//----- nvinfo : EIATTR_MAX_THREADS
	.align		4
.L_49:
        /*0a58*/ 	.byte	0x04, 0x05
        /*0a5a*/ 	.short	(.L_51 - .L_50)
.L_50:
        /*0a5c*/ 	.word	0x00000100
        /*0a60*/ 	.word	0x00000001
        /*0a64*/ 	.word	0x00000001


	//----- nvinfo : EIATTR_CRS_STACK_SIZE
	.align		4
.L_51:
        /*0a68*/ 	.byte	0x04, 0x1e
        /*0a6a*/ 	.short	(.L_53 - .L_52)
.L_52:
        /*0a6c*/ 	.word	0x00000000


	//----- nvinfo : EIATTR_CBANK_PARAM_SIZE
	.align		4
.L_53:
        /*0a70*/ 	.byte	0x03, 0x19
        /*0a72*/ 	.short	0x0800


	//----- nvinfo : EIATTR_PARAM_CBANK
	.align		4
        /*0a74*/ 	.byte	0x04, 0x0a
        /*0a76*/ 	.short	(.L_55 - .L_54)
	.align		4
.L_54:
        /*0a78*/ 	.word	index@(.nv.constant0._ZN7cutlass13device_kernelINS_4gemm6kernel13GemmUniversalIN4cute5tupleIJiiiiEEENS1_10collective13CollectiveMmaINS1_35MainloopSm100TmaUmmaWarpSpecializedILi8ELi2ELi4ENS5_IJNS4_1CILi2EEENSA_ILi1EEESC_EEEEENS5_IJNSA_ILi128EEENSA_ILi64EEESF_EEENS_10bfloat16_tENS5_IJlSC_lEEESI_SJ_NS4_8TiledMMAINS4_8MMA_AtomIJNS4_26SM100_MMA_F16BF16_2x1SM_SSISI_SI_fLi128ELi64ELNS4_4UMMA5MajorE0ELSO_0ELNSN_7ScaleInE0ELSP_0EEEEEENS4_6LayoutINS5_IJSC_SC_SC_EEENS5_IJNSA_ILi0EEESU_SU_EEEEENS5_IJNS4_10UnderscoreESX_SX_EEEEENS4_18SM100_TMA_2SM_LOADENS4_14ComposedLayoutINS4_7SwizzleILi3ELi4ELi3EEENS4_18smem_ptr_flag_bitsILi16EEENSS_INS5_IJNSA_ILi8EEESG_EEENS5_IJSG_SC_EEEEEEEvNS4_8identityES10_S1A_vS1B_EENS_8epilogue10collective18CollectiveEpilogueINS1D_23Sm100TmaWarpSpecializedILi3ELi2ELi16ELb1ELb0EEEJNS5_IJSG_SG_SF_EEENS5_IJNSS_ISG_SC_EENSS_INS5_IJNSA_ILi16EEESB_EEENS5_IJSC_NSA_ILi32EEEEEEEEEEESI_SJ_SI_SJ_NS1D_6fusion15FusionCallbacksIS1H_NS1Q_17LinearCombinationISI_fSI_fLNS_15FloatRoundStyleE2EEES1I_S1P_JEEENS4_5SM1004TMEM4LOAD26SM100_TMEM_LOAD_32dp32b16xENS4_13SM90_TMA_LOADENS11_INS12_ILi1ELi4ELi3EEES15_NSS_INS5_IJS16_S1K_EEENS5_IJS1K_SC_EEEEEEENS4_39AutoVectorizingCopyWithAssumedAlignmentILi128EEENS4_14SM90_TMA_STOREES25_S27_S27_EEEvvEEEEvNT_6ParamsE)
        /*0a7c*/ 	.short	0x0380
        /*0a7e*/ 	.short	0x0800


	//----- nvinfo : EIATTR_SW_WAR
	.align		4
.L_55:
        /*0a80*/ 	.byte	0x04, 0x36
        /*0a82*/ 	.short	(.L_57 - .L_56)
.L_56:
        /*0a84*/ 	.word	0x00000008
.L_57:


//--------------------- .nv.callgraph             --------------------------
	.section	.nv.callgraph,"",@"SHT_CUDA_CALLGRAPH"
	.align	4
	.sectionentsize	8
	.align		4
        /*0000*/ 	.word	0x00000000
	.align		4
        /*0004*/ 	.word	0xffffffff
	.align		4
        /*0008*/ 	.word	index@(_ZN7cutlass13device_kernelINS_4gemm6kernel13GemmUniversalIN4cute5tupleIJiiiiEEENS1_10collective13CollectiveMmaINS1_35MainloopSm100TmaUmmaWarpSpecializedILi8ELi2ELi4ENS5_IJNS4_1CILi2EEENSA_ILi1EEESC_EEEEENS5_IJNSA_ILi128EEENSA_ILi64EEESF_EEENS_10bfloat16_tENS5_IJlSC_lEEESI_SJ_NS4_8TiledMMAINS4_8MMA_AtomIJNS4_26SM100_MMA_F16BF16_2x1SM_SSISI_SI_fLi128ELi64ELNS4_4UMMA5MajorE0ELSO_0ELNSN_7ScaleInE0ELSP_0EEEEEENS4_6LayoutINS5_IJSC_SC_SC_EEENS5_IJNSA_ILi0EEESU_SU_EEEEENS5_IJNS4_10UnderscoreESX_SX_EEEEENS4_18SM100_TMA_2SM_LOADENS4_14ComposedLayoutINS4_7SwizzleILi3ELi4ELi3EEENS4_18smem_ptr_flag_bitsILi16EEENSS_INS5_IJNSA_ILi8EEESG_EEENS5_IJSG_SC_EEEEEEEvNS4_8identityES10_S1A_vS1B_EENS_8epilogue10collective18CollectiveEpilogueINS1D_23Sm100TmaWarpSpecializedILi3ELi2ELi16ELb1ELb0EEEJNS5_IJSG_SG_SF_EEENS5_IJNSS_ISG_SC_EENSS_INS5_IJNSA_ILi16EEESB_EEENS5_IJSC_NSA_ILi32EEEEEEEEEEESI_SJ_SI_SJ_NS1D_6fusion15FusionCallbacksIS1H_NS1Q_17LinearCombinationISI_fSI_fLNS_15FloatRoundStyleE2EEES1I_S1P_JEEENS4_5SM1004TMEM4LOAD26SM100_TMEM_LOAD_32dp32b16xENS4_13SM90_TMA_LOADENS11_INS12_ILi1ELi4ELi3EEES15_NSS_INS5_IJS16_S1K_EEENS5_IJS1K_SC_EEEEEEENS4_39AutoVectorizingCopyWithAssumedAlignmentILi128EEENS4_14SM90_TMA_STOREES25_S27_S27_EEEvvEEEEvNT_6ParamsE)
	.align		4
        /*000c*/ 	.word	index@(__assertfail)
	.align		4
        /*0010*/ 	.word	0x00000000
	.align		4
        /*0014*/ 	.word	0xfffffffe
	.align		4
        /*0018*/ 	.word	0x00000000
	.align		4
        /*001c*/ 	.word	0xfffffffd
	.align		4
        /*0020*/ 	.word	0x00000000
	.align		4
        /*0024*/ 	.word	0xfffffffc


//--------------------- .nv.constant4             --------------------------
	.section	.nv.constant4,"a",@progbits
	.align	8
	.align		8
.nv.constant4:
        /*0000*/ 	.dword	__assertfail
	.align		8
        /*0008*/ 	.dword	__unnamed_1
	.align		8
        /*0010*/ 	.dword	__unnamed_2
	.align		8
        /*0018*/ 	.dword	_ZN39_INTERNAL_e5c82214_4_k_cu_81cef998_82154cuda3std3__45__cpo5beginE
	.align		8
        /*0020*/ 	.dword	_ZN39_INTERNAL_e5c82214_4_k_cu_81cef998_82154cuda3std3__45__cpo3endE
	.align		8
        /*0028*/ 	.dword	_ZN39_INTERNAL_e5c82214_4_k_cu_81cef998_82154cuda3std3__45__cpo6cbeginE
	.align		8
        /*0030*/ 	.dword	_ZN39_INTERNAL_e5c82214_4_k_cu_81cef998_82154cuda3std3__45__cpo4cendE
	.align		8
        /*0038*/ 	.dword	_ZN39_INTERNAL_e5c82214_4_k_cu_81cef998_82154cuda3std3__441_GLOBAL__N__e5c82214_4_k_cu_81cef998_82156ignoreE
	.align		8
        /*0040*/ 	.dword	_ZN39_INTERNAL_e5c82214_4_k_cu_81cef998_82154cuda3std3__419piecewise_constructE
	.align		8
        /*0048*/ 	.dword	_ZN39_INTERNAL_e5c82214_4_k_cu_81cef998_82154cuda3std3__48in_placeE
	.align		8
        /*0050*/ 	.dword	_ZN39_INTERNAL_e5c82214_4_k_cu_81cef998_82154cuda3std6ranges3__45__cpo4swapE
	.align		8
        /*0058*/ 	.dword	_ZN39_INTERNAL_e5c82214_4_k_cu_81cef998_82154cuda3std6ranges3__45__cpo9iter_moveE
	.align		8
        /*0060*/ 	.dword	_ZN39_INTERNAL_e5c82214_4_k_cu_81cef998_82154cute7productE
	.align		8
        /*0068*/ 	.dword	_ZN39_INTERNAL_e5c82214_4_k_cu_81cef998_82154cute1_E
	.align		8
        /*0070*/ 	.dword	$str$25
	.align		8
        /*0078*/ 	.dword	$str$26
	.align		8
        /*0080*/ 	.dword	$str$27
	.align		8
        /*0088*/ 	.dword	$str$28


//--------------------- .text._ZN7cutlass13device_kernelINS_4gemm6kernel13GemmUniversalIN4cute5tupleIJiiiiEEENS1_10collective13CollectiveMmaINS1_35MainloopSm100TmaUmmaWarpSpecializedILi8ELi2ELi4ENS5_IJNS4_1CILi2EEENSA_ILi1EEESC_EEEEENS5_IJNSA_ILi128EEENSA_ILi64EEESF_EEENS_10bfloat16_tENS5_IJlSC_lEEESI_SJ_NS4_8TiledMMAINS4_8MMA_AtomIJNS4_26SM100_MMA_F16BF16_2x1SM_SSISI_SI_fLi128ELi64ELNS4_4UMMA5MajorE0ELSO_0ELNSN_7ScaleInE0ELSP_0EEEEEENS4_6LayoutINS5_IJSC_SC_SC_EEENS5_IJNSA_ILi0EEESU_SU_EEEEENS5_IJNS4_10UnderscoreESX_SX_EEEEENS4_18SM100_TMA_2SM_LOADENS4_14ComposedLayoutINS4_7SwizzleILi3ELi4ELi3EEENS4_18smem_ptr_flag_bitsILi16EEENSS_INS5_IJNSA_ILi8EEESG_EEENS5_IJSG_SC_EEEEEEEvNS4_8identityES10_S1A_vS1B_EENS_8epilogue10collective18CollectiveEpilogueINS1D_23Sm100TmaWarpSpecializedILi3ELi2ELi16ELb1ELb0EEEJNS5_IJSG_SG_SF_EEENS5_IJNSS_ISG_SC_EENSS_INS5_IJNSA_ILi16EEESB_EEENS5_IJSC_NSA_ILi32EEEEEEEEEEESI_SJ_SI_SJ_NS1D_6fusion15FusionCallbacksIS1H_NS1Q_17LinearCombinationISI_fSI_fLNS_15FloatRoundStyleE2EEES1I_S1P_JEEENS4_5SM1004TMEM4LOAD26SM100_TMEM_LOAD_32dp32b16xENS4_13SM90_TMA_LOADENS11_INS12_ILi1ELi4ELi3EEES15_NSS_INS5_IJS16_S1K_EEENS5_IJS1K_SC_EEEEEEENS4_39AutoVectorizingCopyWithAssumedAlignmentILi128EEENS4_14SM90_TMA_STOREES25_S27_S27_EEEvvEEEEvNT_6ParamsE --------------------------
	.section	.text._ZN7cutlass13device_kernelINS_4gemm6kernel13GemmUniversalIN4cute5tupleIJiiiiEEENS1_10collective13CollectiveMmaINS1_35MainloopSm100TmaUmmaWarpSpecializedILi8ELi2ELi4ENS5_IJNS4_1CILi2EEENSA_ILi1EEESC_EEEEENS5_IJNSA_ILi128EEENSA_ILi64EEESF_EEENS_10bfloat16_tENS5_IJlSC_lEEESI_SJ_NS4_8TiledMMAINS4_8MMA_AtomIJNS4_26SM100_MMA_F16BF16_2x1SM_SSISI_SI_fLi128ELi64ELNS4_4UMMA5MajorE0ELSO_0ELNSN_7ScaleInE0ELSP_0EEEEEENS4_6LayoutINS5_IJSC_SC_SC_EEENS5_IJNSA_ILi0EEESU_SU_EEEEENS5_IJNS4_10UnderscoreESX_SX_EEEEENS4_18SM100_TMA_2SM_LOADENS4_14ComposedLayoutINS4_7SwizzleILi3ELi4ELi3EEENS4_18smem_ptr_flag_bitsILi16EEENSS_INS5_IJNSA_ILi8EEESG_EEENS5_IJSG_SC_EEEEEEEvNS4_8identityES10_S1A_vS1B_EENS_8epilogue10collective18CollectiveEpilogueINS1D_23Sm100TmaWarpSpecializedILi3ELi2ELi16ELb1ELb0EEEJNS5_IJSG_SG_SF_EEENS5_IJNSS_ISG_SC_EENSS_INS5_IJNSA_ILi16EEESB_EEENS5_IJSC_NSA_ILi32EEEEEEEEEEESI_SJ_SI_SJ_NS1D_6fusion15FusionCallbacksIS1H_NS1Q_17LinearCombinationISI_fSI_fLNS_15FloatRoundStyleE2EEES1I_S1P_JEEENS4_5SM1004TMEM4LOAD26SM100_TMEM_LOAD_32dp32b16xENS4_13SM90_TMA_LOADENS11_INS12_ILi1ELi4ELi3EEES15_NSS_INS5_IJS16_S1K_EEENS5_IJS1K_SC_EEEEEEENS4_39AutoVectorizingCopyWithAssumedAlignmentILi128EEENS4_14SM90_TMA_STOREES25_S27_S27_EEEvvEEEEvNT_6ParamsE,"ax",@progbits
	.align	128
.text._ZN7cutlass13device_kernelINS_4gemm6kernel13GemmUniversalIN4cute5tupleIJiiiiEEENS1_10collective13CollectiveMmaINS1_35MainloopSm100TmaUmmaWarpSpecializedILi8ELi2ELi4ENS5_IJNS4_1CILi2EEENSA_ILi1EEESC_EEEEENS5_IJNSA_ILi128EEENSA_ILi64EEESF_EEENS_10bfloat16_tENS5_IJlSC_lEEESI_SJ_NS4_8TiledMMAINS4_8MMA_AtomIJNS4_26SM100_MMA_F16BF16_2x1SM_SSISI_SI_fLi128ELi64ELNS4_4UMMA5MajorE0ELSO_0ELNSN_7ScaleInE0ELSP_0EEEEEENS4_6LayoutINS5_IJSC_SC_SC_EEENS5_IJNSA_ILi0EEESU_SU_EEEEENS5_IJNS4_10UnderscoreESX_SX_EEEEENS4_18SM100_TMA_2SM_LOADENS4_14ComposedLayoutINS4_7SwizzleILi3ELi4ELi3EEENS4_18smem_ptr_flag_bitsILi16EEENSS_INS5_IJNSA_ILi8EEESG_EEENS5_IJSG_SC_EEEEEEEvNS4_8identityES10_S1A_vS1B_EENS_8epilogue10collective18CollectiveEpilogueINS1D_23Sm100TmaWarpSpecializedILi3ELi2ELi16ELb1ELb0EEEJNS5_IJSG_SG_SF_EEENS5_IJNSS_ISG_SC_EENSS_INS5_IJNSA_ILi16EEESB_EEENS5_IJSC_NSA_ILi32EEEEEEEEEEESI_SJ_SI_SJ_NS1D_6fusion15FusionCallbacksIS1H_NS1Q_17LinearCombinationISI_fSI_fLNS_15FloatRoundStyleE2EEES1I_S1P_JEEENS4_5SM1004TMEM4LOAD26SM100_TMEM_LOAD_32dp32b16xENS4_13SM90_TMA_LOADENS11_INS12_ILi1ELi4ELi3EEES15_NSS_INS5_IJS16_S1K_EEENS5_IJS1K_SC_EEEEEEENS4_39AutoVectorizingCopyWithAssumedAlignmentILi128EEENS4_14SM90_TMA_STOREES25_S27_S27_EEEvvEEEEvNT_6ParamsE:
        .type           _ZN7cutlass13device_kernelINS_4gemm6kernel13GemmUniversalIN4cute5tupleIJiiiiEEENS1_10collective13CollectiveMmaINS1_35MainloopSm100TmaUmmaWarpSpecializedILi8ELi2ELi4ENS5_IJNS4_1CILi2EEENSA_ILi1EEESC_EEEEENS5_IJNSA_ILi128EEENSA_ILi64EEESF_EEENS_10bfloat16_tENS5_IJlSC_lEEESI_SJ_NS4_8TiledMMAINS4_8MMA_AtomIJNS4_26SM100_MMA_F16BF16_2x1SM_SSISI_SI_fLi128ELi64ELNS4_4UMMA5MajorE0ELSO_0ELNSN_7ScaleInE0ELSP_0EEEEEENS4_6LayoutINS5_IJSC_SC_SC_EEENS5_IJNSA_ILi0EEESU_SU_EEEEENS5_IJNS4_10UnderscoreESX_SX_EEEEENS4_18SM100_TMA_2SM_LOADENS4_14ComposedLayoutINS4_7SwizzleILi3ELi4ELi3EEENS4_18smem_ptr_flag_bitsILi16EEENSS_INS5_IJNSA_ILi8EEESG_EEENS5_IJSG_SC_EEEEEEEvNS4_8identityES10_S1A_vS1B_EENS_8epilogue10collective18CollectiveEpilogueINS1D_23Sm100TmaWarpSpecializedILi3ELi2ELi16ELb1ELb0EEEJNS5_IJSG_SG_SF_EEENS5_IJNSS_ISG_SC_EENSS_INS5_IJNSA_ILi16EEESB_EEENS5_IJSC_NSA_ILi32EEEEEEEEEEESI_SJ_SI_SJ_NS1D_6fusion15FusionCallbacksIS1H_NS1Q_17LinearCombinationISI_fSI_fLNS_15FloatRoundStyleE2EEES1I_S1P_JEEENS4_5SM1004TMEM4LOAD26SM100_TMEM_LOAD_32dp32b16xENS4_13SM90_TMA_LOADENS11_INS12_ILi1ELi4ELi3EEES15_NSS_INS5_IJS16_S1K_EEENS5_IJS1K_SC_EEEEEEENS4_39AutoVectorizingCopyWithAssumedAlignmentILi128EEENS4_14SM90_TMA_STOREES25_S27_S27_EEEvvEEEEvNT_6ParamsE,@function
        .size           _ZN7cutlass13device_kernelINS_4gemm6kernel13GemmUniversalIN4cute5tupleIJiiiiEEENS1_10collective13CollectiveMmaINS1_35MainloopSm100TmaUmmaWarpSpecializedILi8ELi2ELi4ENS5_IJNS4_1CILi2EEENSA_ILi1EEESC_EEEEENS5_IJNSA_ILi128EEENSA_ILi64EEESF_EEENS_10bfloat16_tENS5_IJlSC_lEEESI_SJ_NS4_8TiledMMAINS4_8MMA_AtomIJNS4_26SM100_MMA_F16BF16_2x1SM_SSISI_SI_fLi128ELi64ELNS4_4UMMA5MajorE0ELSO_0ELNSN_7ScaleInE0ELSP_0EEEEEENS4_6LayoutINS5_IJSC_SC_SC_EEENS5_IJNSA_ILi0EEESU_SU_EEEEENS5_IJNS4_10UnderscoreESX_SX_EEEEENS4_18SM100_TMA_2SM_LOADENS4_14ComposedLayoutINS4_7SwizzleILi3ELi4ELi3EEENS4_18smem_ptr_flag_bitsILi16EEENSS_INS5_IJNSA_ILi8EEESG_EEENS5_IJSG_SC_EEEEEEEvNS4_8identityES10_S1A_vS1B_EENS_8epilogue10collective18CollectiveEpilogueINS1D_23Sm100TmaWarpSpecializedILi3ELi2ELi16ELb1ELb0EEEJNS5_IJSG_SG_SF_EEENS5_IJNSS_ISG_SC_EENSS_INS5_IJNSA_ILi16EEESB_EEENS5_IJSC_NSA_ILi32EEEEEEEEEEESI_SJ_SI_SJ_NS1D_6fusion15FusionCallbacksIS1H_NS1Q_17LinearCombinationISI_fSI_fLNS_15FloatRoundStyleE2EEES1I_S1P_JEEENS4_5SM1004TMEM4LOAD26SM100_TMEM_LOAD_32dp32b16xENS4_13SM90_TMA_LOADENS11_INS12_ILi1ELi4ELi3EEES15_NSS_INS5_IJS16_S1K_EEENS5_IJS1K_SC_EEEEEEENS4_39AutoVectorizingCopyWithAssumedAlignmentILi128EEENS4_14SM90_TMA_STOREES25_S27_S27_EEEvvEEEEvNT_6ParamsE,(.L_x_187 - _ZN7cutlass13device_kernelINS_4gemm6kernel13GemmUniversalIN4cute5tupleIJiiiiEEENS1_10collective13CollectiveMmaINS1_35MainloopSm100TmaUmmaWarpSpecializedILi8ELi2ELi4ENS5_IJNS4_1CILi2EEENSA_ILi1EEESC_EEEEENS5_IJNSA_ILi128EEENSA_ILi64EEESF_EEENS_10bfloat16_tENS5_IJlSC_lEEESI_SJ_NS4_8TiledMMAINS4_8MMA_AtomIJNS4_26SM100_MMA_F16BF16_2x1SM_SSISI_SI_fLi128ELi64ELNS4_4UMMA5MajorE0ELSO_0ELNSN_7ScaleInE0ELSP_0EEEEEENS4_6LayoutINS5_IJSC_SC_SC_EEENS5_IJNSA_ILi0EEESU_SU_EEEEENS5_IJNS4_10UnderscoreESX_SX_EEEEENS4_18SM100_TMA_2SM_LOADENS4_14ComposedLayoutINS4_7SwizzleILi3ELi4ELi3EEENS4_18smem_ptr_flag_bitsILi16EEENSS_INS5_IJNSA_ILi8EEESG_EEENS5_IJSG_SC_EEEEEEEvNS4_8identityES10_S1A_vS1B_EENS_8epilogue10collective18CollectiveEpilogueINS1D_23Sm100TmaWarpSpecializedILi3ELi2ELi16ELb1ELb0EEEJNS5_IJSG_SG_SF_EEENS5_IJNSS_ISG_SC_EENSS_INS5_IJNSA_ILi16EEESB_EEENS5_IJSC_NSA_ILi32EEEEEEEEEEESI_SJ_SI_SJ_NS1D_6fusion15FusionCallbacksIS1H_NS1Q_17LinearCombinationISI_fSI_fLNS_15FloatRoundStyleE2EEES1I_S1P_JEEENS4_5SM1004TMEM4LOAD26SM100_TMEM_LOAD_32dp32b16xENS4_13SM90_TMA_LOADENS11_INS12_ILi1ELi4ELi3EEES15_NSS_INS5_IJS16_S1K_EEENS5_IJS1K_SC_EEEEEEENS4_39AutoVectorizingCopyWithAssumedAlignmentILi128EEENS4_14SM90_TMA_STOREES25_S27_S27_EEEvvEEEEvNT_6ParamsE)
        .other          _ZN7cutlass13device_kernelINS_4gemm6kernel13GemmUniversalIN4cute5tupleIJiiiiEEENS1_10collective13CollectiveMmaINS1_35MainloopSm100TmaUmmaWarpSpecializedILi8ELi2ELi4ENS5_IJNS4_1CILi2EEENSA_ILi1EEESC_EEEEENS5_IJNSA_ILi128EEENSA_ILi64EEESF_EEENS_10bfloat16_tENS5_IJlSC_lEEESI_SJ_NS4_8TiledMMAINS4_8MMA_AtomIJNS4_26SM100_MMA_F16BF16_2x1SM_SSISI_SI_fLi128ELi64ELNS4_4UMMA5MajorE0ELSO_0ELNSN_7ScaleInE0ELSP_0EEEEEENS4_6LayoutINS5_IJSC_SC_SC_EEENS5_IJNSA_ILi0EEESU_SU_EEEEENS5_IJNS4_10UnderscoreESX_SX_EEEEENS4_18SM100_TMA_2SM_LOADENS4_14ComposedLayoutINS4_7SwizzleILi3ELi4ELi3EEENS4_18smem_ptr_flag_bitsILi16EEENSS_INS5_IJNSA_ILi8EEESG_EEENS5_IJSG_SC_EEEEEEEvNS4_8identityES10_S1A_vS1B_EENS_8epilogue10collective18CollectiveEpilogueINS1D_23Sm100TmaWarpSpecializedILi3ELi2ELi16ELb1ELb0EEEJNS5_IJSG_SG_SF_EEENS5_IJNSS_ISG_SC_EENSS_INS5_IJNSA_ILi16EEESB_EEENS5_IJSC_NSA_ILi32EEEEEEEEEEESI_SJ_SI_SJ_NS1D_6fusion15FusionCallbacksIS1H_NS1Q_17LinearCombinationISI_fSI_fLNS_15FloatRoundStyleE2EEES1I_S1P_JEEENS4_5SM1004TMEM4LOAD26SM100_TMEM_LOAD_32dp32b16xENS4_13SM90_TMA_LOADENS11_INS12_ILi1ELi4ELi3EEES15_NSS_INS5_IJS16_S1K_EEENS5_IJS1K_SC_EEEEEEENS4_39AutoVectorizingCopyWithAssumedAlignmentILi128EEENS4_14SM90_TMA_STOREES25_S27_S27_EEEvvEEEEvNT_6ParamsE,@"STO_CUDA_ENTRY STV_DEFAULT"
_ZN7cutlass13device_kernelINS_4gemm6kernel13GemmUniversalIN4cute5tupleIJiiiiEEENS1_10collective13CollectiveMmaINS1_35MainloopSm100TmaUmmaWarpSpecializedILi8ELi2ELi4ENS5_IJNS4_1CILi2EEENSA_ILi1EEESC_EEEEENS5_IJNSA_ILi128EEENSA_ILi64EEESF_EEENS_10bfloat16_tENS5_IJlSC_lEEESI_SJ_NS4_8TiledMMAINS4_8MMA_AtomIJNS4_26SM100_MMA_F16BF16_2x1SM_SSISI_SI_fLi128ELi64ELNS4_4UMMA5MajorE0ELSO_0ELNSN_7ScaleInE0ELSP_0EEEEEENS4_6LayoutINS5_IJSC_SC_SC_EEENS5_IJNSA_ILi0EEESU_SU_EEEEENS5_IJNS4_10UnderscoreESX_SX_EEEEENS4_18SM100_TMA_2SM_LOADENS4_14ComposedLayoutINS4_7SwizzleILi3ELi4ELi3EEENS4_18smem_ptr_flag_bitsILi16EEENSS_INS5_IJNSA_ILi8EEESG_EEENS5_IJSG_SC_EEEEEEEvNS4_8identityES10_S1A_vS1B_EENS_8epilogue10collective18CollectiveEpilogueINS1D_23Sm100TmaWarpSpecializedILi3ELi2ELi16ELb1ELb0EEEJNS5_IJSG_SG_SF_EEENS5_IJNSS_ISG_SC_EENSS_INS5_IJNSA_ILi16EEESB_EEENS5_IJSC_NSA_ILi32EEEEEEEEEEESI_SJ_SI_SJ_NS1D_6fusion15FusionCallbacksIS1H_NS1Q_17LinearCombinationISI_fSI_fLNS_15FloatRoundStyleE2EEES1I_S1P_JEEENS4_5SM1004TMEM4LOAD26SM100_TMEM_LOAD_32dp32b16xENS4_13SM90_TMA_LOADENS11_INS12_ILi1ELi4ELi3EEES15_NSS_INS5_IJS16_S1K_EEENS5_IJS1K_SC_EEEEEEENS4_39AutoVectorizingCopyWithAssumedAlignmentILi128EEENS4_14SM90_TMA_STOREES25_S27_S27_EEEvvEEEEvNT_6ParamsE:
[----:B------:R-:W1:Y:S01]  /*0000*/  LDC R1, c[0x0][0x37c] ;  /* 0x0000df00ff017b82 */ /* 0x000e620000000800 */
[----:B------:R-:W2:Y:S01]  /*0010*/  S2R R74, SR_TID.X ;  /* 0x00000000004a7919 */ /* 0x000ea20000002100 */
[----:B------:R-:W3:Y:S06]  /*0020*/  LDCU.64 UR6, c[0x0][0x890] ;  /* 0x00011200ff0677ac */ /* 0x000eec0008000a00 */
[----:B------:R-:W4:Y:S01]  /*0030*/  S2UR UR37, SR_CgaCtaId ;  /* 0x00000000002579c3 */ /* 0x000f220000008800 */
[----:B------:R-:W-:Y:S02]  /*0040*/  PRMT R59, RZ, 0x7610, R59 ;  /* 0x00007610ff3b7816 */ /* 0x000fe4000000003b */
[----:B------:R-:W-:Y:S01]  /*0050*/  ELECT P1, URZ, PT ;  /* 0x0000000000ff782f */ /* 0x000fe20003820000 */
[----:B------:R-:W1:Y:S01]  /*0060*/  LDCU.64 UR46, c[0x0][0x358] ;  /* 0x00006b00ff2e77ac */ /* 0x000e620008000a00 */
[----:B---3--:R-:W-:-:S04]  /*0070*/  UISETP.NE.U32.AND UP0, UPT, UR6, URZ, UPT ;  /* 0x000000ff0600728c */ /* 0x008fc8000bf05070 */
[----:B------:R-:W-:Y:S02]  /*0080*/  UISETP.NE.AND.EX UP0, UPT, UR7, URZ, UPT, UP0 ;  /* 0x000000ff0700728c */ /* 0x000fe4000bf05300 */
[----:B----4-:R-:W-:Y:S02]  /*0090*/  ULOP3.LUT UR5, UR37, 0x1, URZ, 0xc0, !UPT ;  /* 0x0000000125057892 */ /* 0x010fe4000f8ec0ff */
[----:B------:R-:W-:Y:S01]  /*00a0*/  ULOP3.LUT UR4, UR37, 0x1, URZ, 0x3c, !UPT ;  /* 0x0000000125047892 */ /* 0x000fe2000f8e3cff */
[----:B--2---:R-:W-:-:S05]  /*00b0*/  SHF.R.U32.HI R70, RZ, 0x5, R74 ;  /* 0x00000005ff467819 */ /* 0x004fca000001164a */
[----:B------:R-:W2:Y:S02]  /*00c0*/  SHFL.IDX PT, R0, R70, RZ, 0x1f ;  /* 0x00001fff46007589 */ /* 0x000ea400000e0000 */
[----:B--2---:R-:W-:Y:S01]  /*00d0*/  R2UR UR10, R0 ;  /* 0x00000000000a72ca */ /* 0x004fe200000e0000 */
[----:B-1----:R-:W-:-:S14]  /*00e0*/  BRA.U UP0, `(.L_x_0) ;  /* 0x00000001002c7547 */ /* 0x002fdc000b800000 */
[----:B------:R-:W1:Y:S02]  /*00f0*/  LDCU.64 UR8, c[0x0][0x888] ;  /* 0x00011100ff0877ac */ /* 0x000e640008000a00 */
[----:B-1----:R-:W-:-:S04]  /*0100*/  UISETP.NE.U32.AND UP0, UPT, UR8, URZ, UPT ;  /* 0x000000ff0800728c */ /* 0x002fc8000bf05070 */
[----:B------:R-:W-:-:S09]  /*0110*/  UISETP.NE.AND.EX UP0, UPT, UR9, URZ, UPT, UP0 ;  /* 0x000000ff0900728c */ /* 0x000fd2000bf05300 */
[----:B------:R-:W-:Y:S05]  /*0120*/  BRA.U !UP0, `(.L_x_1) ;  /* 0x0000000108107547 */ /* 0x000fea000b800000 */
[----:B------:R-:W1:Y:S02]  /*0130*/  LDC.64 R2, c[0x0][0x888] ;  /* 0x00022200ff027b82 */ /* 0x000e640000000a00 */
[----:B-1----:R1:W5:Y:S01]  /*0140*/  LDG.E R35, desc[UR46][R2.64] ;  /* 0x0000002e02237981 */ /* 0x002362000c1e1900 */
[----:B------:R-:W-:Y:S01]  /*0150*/  HFMA2 R59, -RZ, RZ, 0, 5.9604644775390625e-08 ;  /* 0x00000001ff3b7431 */ /* 0x000fe200000001ff */
[----:B------:R-:W-:Y:S05]  /*0160*/  BRA `(.L_x_0) ;  /* 0x00000000000c7947 */ /* 0x000fea0003800000 */
.L_x_1:
[----:B------:R-:W1:Y:S01]  /*0170*/  LDCU UR8, c[0x0][0x880] ;  /* 0x00011000ff0877ac */ /* 0x000e620008000800 */
[----:B------:R-:W-:Y:S01]  /*0180*/  HFMA2 R59, -RZ, RZ, 0, 5.9604644775390625e-08 ;  /* 0x00000001ff3b7431 */ /* 0x000fe200000001ff */
[----:B-1----:R-:W-:-:S07]  /*0190*/  MOV R35, UR8 ;  /* 0x0000000800237c02 */ /* 0x002fce0008000f00 */
.L_x_0:
[----:B------:R-:W2:Y:S02]  /*01a0*/  LDCU.64 UR8, c[0x0][0x8b0] ;  /* 0x00011600ff0877ac */ /* 0x000ea40008000a00 */
[----:B--2---:R-:W-:-:S04]  /*01b0*/  UISETP.NE.U32.AND UP0, UPT, UR8, URZ, UPT ;  /* 0x000000ff0800728c */ /* 0x004fc8000bf05070 */
[----:B------:R-:W-:-:S09]  /*01c0*/  UISETP.NE.AND.EX UP0, UPT, UR9, URZ, UPT, UP0 ;  /* 0x000000ff0900728c */ /* 0x000fd2000bf05300 */
[----:B------:R-:W-:Y:S05]  /*01d0*/  BRA.U UP0, `(.L_x_2) ;  /* 0x0000000100247547 */ /* 0x000fea000b800000 */
[----:B------:R-:W2:Y:S02]  /*01e0*/  LDCU.64 UR8, c[0x0][0x8a8] ;  /* 0x00011500ff0877ac */ /* 0x000ea40008000a00 */
[----:B--2---:R-:W-:-:S04]  /*01f0*/  UISETP.NE.U32.AND UP0, UPT, UR8, URZ, UPT ;  /* 0x000000ff0800728c */ /* 0x004fc8000bf05070 */
[----:B------:R-:W-:-:S09]  /*0200*/  UISETP.NE.AND.EX UP0, UPT, UR9, URZ, UPT, UP0 ;  /* 0x000000ff0900728c */ /* 0x000fd2000bf05300 */
[----:B------:R-:W-:Y:S05]  /*0210*/  BRA.U !UP0, `(.L_x_3) ;  /* 0x00000001080c7547 */ /* 0x000fea000b800000 */
[----:B------:R-:W2:Y:S02]  /*0220*/  LDC.64 R32, c[0x0][0x8a8] ;  /* 0x00022a00ff207b82 */ /* 0x000ea40000000a00 */
[----:B--2---:R2:W5:Y:S01]  /*0230*/  LDG.E R32, desc[UR46][R32.64] ;  /* 0x0000002e20207981 */ /* 0x004562000c1e1900 */
[----:B------:R-:W-:Y:S05]  /*0240*/  BRA `(.L_x_2) ;  /* 0x0000000000087947 */ /* 0x000fea0003800000 */
.L_x_3:
[----:B------:R-:W2:Y:S02]  /*0250*/  LDCU UR8, c[0x0][0x8a0] ;  /* 0x00011400ff0877ac */ /* 0x000ea40008000800 */
[----:B--2---:R-:W-:Y:S02]  /*0260*/  MOV R32, UR8 ;  /* 0x0000000800207c02 */ /* 0x004fe40008000f00 */
.L_x_2:
[----:B------:R-:W-:Y:S01]  /*0270*/  IMAD.U32 R0, RZ, RZ, UR10 ;  /* 0x0000000aff007e24 */ /* 0x000fe2000f8e00ff */
[----:B------:R-:W-:Y:S04]  /*0280*/  BSSY.RECONVERGENT B0, `(.L_x_4) ;  /* 0x000000c000007945 */ /* 0x000fe80003800200 */
[C---:B------:R-:W-:Y:S02]  /*0290*/  ISETP.NE.OR P2, PT, R0.reuse, 0x1, !P1 ;  /* 0x000000010000780c */ /* 0x040fe40004f45670 */
[----:B------:R-:W-:-:S11]  /*02a0*/  ISETP.NE.OR P0, PT, R0, 0x3, !P1 ;  /* 0x000000030000780c */ /* 0x000fd60004f05670 */
[----:B------:R-:W-:Y:S05]  /*02b0*/  @P2 BRA `(.L_x_5) ;  /* 0x0000000000202947 */ /* 0x000fea0003800000 */
[----:B------:R-:W3:Y:S02]  /*02c0*/  LDCU.64 UR8, c[0x0][0x348] ;  /* 0x00006900ff0877ac */ /* 0x000ee40008000a00 */
[----:B---3--:R-:W-:Y:S02]  /*02d0*/  UIADD3 UR12, UP1, UPT, UR8, 0x80, URZ ;  /* 0x00000080080c7890 */ /* 0x008fe4000ff3e0ff */
[----:B------:R-:W-:Y:S02]  /*02e0*/  UIADD3 UR8, UP0, UPT, UR8, 0x180, URZ ;  /* 0x0000018008087890 */ /* 0x000fe4000ff1e0ff */
[----:B------:R-:W-:Y:S02]  /*02f0*/  UIADD3.X UR13, UPT, UPT, URZ, UR9, URZ, UP1, !UPT ;  /* 0x00000009ff0d7290 */ /* 0x000fe40008ffe4ff */
[----:B------:R-:W-:-:S07]  /*0300*/  UIADD3.X UR9, UPT, UPT, URZ, UR9, URZ, UP0, !UPT ;  /* 0x00000009ff097290 */ /* 0x000fce00087fe4ff */
[----:B------:R3:W-:Y:S02]  /*0310*/  UTMACCTL.PF [UR12] ;  /* 0x000000000c0079b9 */ /* 0x0007e40008040000 */
[----:B------:R3:W-:Y:S02]  /*0320*/  UTMACCTL.PF [UR8] ;  /* 0x00000000080079b9 */ /* 0x0007e40008040000 */
[----:B---3--:R-:W-:Y:S01]  /*0330*/  NOP ;  /* 0x0000000000007918 */ /* 0x008fe20000000000 */
.L_x_5:
[----:B------:R-:W-:Y:S05]  /*0340*/  BSYNC.RECONVERGENT B0 ;  /* 0x0000000000007941 */ /* 0x000fea0003800200 */
.L_x_4:
[----:B------:R-:W-:Y:S04]  /*0350*/  BSSY.RECONVERGENT B0, `(.L_x_6) ;  /* 0x000000a000007945 */ /* 0x000fe80003800200 */
        /* <DEDUP_REMOVED lines=9> */
.L_x_7:
[----:B------:R-:W-:Y:S05]  /*03f0*/  BSYNC.RECONVERGENT B0 ;  /* 0x0000000000007941 */ /* 0x000fea0003800200 */
.L_x_6:
[----:B------:R-:W3:Y:S01]  /*0400*/  LDCU.64 UR8, c[0x0][0x888] ;  /* 0x00011100ff0877ac */ /* 0x000ee20008000a00 */
[----:B------:R-:W-:Y:S02]  /*0410*/  UISETP.EQ.U32.AND UP1, UPT, UR6, URZ, UPT ;  /* 0x000000ff0600728c */ /* 0x000fe4000bf22070 */
[----:B------:R-:W-:Y:S02]  /*0420*/  UPLOP3.LUT UP5, UPT, UPT, UPT, UPT, 0x80, 0x8 ;  /* 0x000000000008789c */ /* 0x000fe40003faf070 */
[----:B---3--:R-:W-:-:S04]  /*0430*/  UISETP.NE.U32.AND UP0, UPT, UR8, URZ, UPT ;  /* 0x000000ff0800728c */ /* 0x008fc8000bf05070 */
[----:B------:R-:W-:-:S04]  /*0440*/  UISETP.NE.AND.EX UP0, UPT, UR9, URZ, UPT, UP0 ;  /* 0x000000ff0900728c */ /* 0x000fc8000bf05300 */
[----:B------:R-:W-:-:S04]  /*0450*/  UISETP.EQ.OR.EX UP2, UPT, UR7, URZ, !UP0, UP1 ;  /* 0x000000ff0700728c */ /* 0x000fc8000c742710 */
[----:B------:R-:W-:-:S05]  /*0460*/  UP2UR UR53, UPR, URZ, 0x4 ;  /* 0x00000004ff357883 */ /* 0x000fca0008000000 */
[----:B------:R-:W-:Y:S07]  /*0470*/  BRA.U !UP2, `(.L_x_8) ;  /* 0x000000010a207547 */ /* 0x000fee000b800000 */
[----:B------:R-:W-:Y:S01]  /*0480*/  UISETP.NE.U32.AND UP2, UPT, UR6, URZ, UPT ;  /* 0x000000ff0600728c */ /* 0x000fe2000bf45070 */
[----:B-----5:R-:W-:Y:S01]  /*0490*/  FSETP.NEU.AND P0, PT, R35, RZ, PT ;  /* 0x000000ff2300720b */ /* 0x020fe20003f0d000 */
[----:B------:R-:W-:Y:S02]  /*04a0*/  USEL UR6, URZ, 0xffffffff, UP0 ;  /* 0xffffffffff067887 */ /* 0x000fe40008000000 */
[----:B------:R-:W-:-:S10]  /*04b0*/  UISETP.NE.AND.EX UP2, UPT, UR7, URZ, UPT, UP2 ;  /* 0x000000ff0700728c */ /* 0x000fd4000bf45320 */
[----:B------:R-:W-:Y:S01]  /*04c0*/  VOTEU.ANY UP1, P0 ;  /* 0x0000000000ff7886 */ /* 0x000fe20000020100 */
[----:B------:R-:W-:-:S04]  /*04d0*/  @!UP2 USEL UR6, URZ, 0xffffffff, UP1 ;  /* 0xffffffffff06a887 */ /* 0x000fc80008800000 */
[----:B------:R-:W-:-:S04]  /*04e0*/  ULOP3.LUT UR6, UR6, 0x1, URZ, 0xc0, !UPT ;  /* 0x0000000106067892 */ /* 0x000fc8000f8ec0ff */
[----:B------:R-:W-:-:S11]  /*04f0*/  UISETP.NE.U32.AND UP5, UPT, UR6, 0x1, UPT ;  /* 0x000000010600788c */ /* 0x000fd6000bfa5070 */
.L_x_8:
[----:B------:R-:W3:Y:S01]  /*0500*/  SHFL.IDX PT, R0, R70, RZ, 0x1f ;  /* 0x00001fff46007589 */ /* 0x000ee200000e0000 */
[----:B------:R-:W-:-:S04]  /*0510*/  UISETP.NE.AND UP1, UPT, UR10, 0x2, UPT ;  /* 0x000000020a00788c */ /* 0x000fc8000bf25270 */
[----:B------:R-:W-:Y:S02]  /*0520*/  UISETP.EQ.AND UP2, UPT, UR5, URZ, !UP1 ;  /* 0x000000ff0500728c */ /* 0x000fe4000cf42270 */
[----:B------:R-:W-:-:S04]  /*0530*/  USEL UR7, URZ, 0x1, UP1 ;  /* 0x00000001ff077887 */ /* 0x000fc80008800000 */
[----:B------:R-:W-:Y:S02]  /*0540*/  PLOP3.LUT P5, PT, P1, PT, UP2, 0x80, 0x8 ;  /* 0x000000000008781c */ /* 0x000fe40000faf028 */
[----:B---3--:R-:W-:-:S13]  /*0550*/  ISETP.NE.AND P0, PT, R0, RZ, PT ;  /* 0x000000ff0000720c */ /* 0x008fda0003f05270 */
[----:B------:R-:W-:Y:S05]  /*0560*/  @P0 BRA `(.L_x_9) ;  /* 0x0000000000640947 */ /* 0x000fea0003800000 */
[----:B------:R-:W-:Y:S01]  /*0570*/  UMOV UR8, 0x400 ;  /* 0x0000040000087882 */ /* 0x000fe20000000000 */
[----:B------:R-:W-:Y:S01]  /*0580*/  UMOV UR6, 0x1 ;  /* 0x0000000100067882 */ /* 0x000fe20000000000 */
[----:B------:R-:W-:Y:S02]  /*0590*/  ULEA UR8, UR37, UR8, 0x18 ;  /* 0x0000000825087291 */ /* 0x000fe4000f8ec0ff */
[----:B------:R-:W-:-:S04]  /*05a0*/  UIADD3 UR12, UPT, UPT, -UR6, 0x100000, URZ ;  /* 0x00100000060c7890 */ /* 0x000fc8000fffe1ff */
[----:B------:R-:W-:Y:S02]  /*05b0*/  USHF.L.U32 UR13, UR12, 0xb, URZ ;  /* 0x0000000b0c0d7899 */ /* 0x000fe400080006ff */
[----:B------:R-:W-:Y:S01]  /*05c0*/  USHF.L.U32 UR12, UR12, 0x1, URZ ;  /* 0x000000010c0c7899 */ /* 0x000fe200080006ff */
[----:B------:R-:W-:Y:S01]  /*05d0*/  ELECT P0, URZ, PT ;  /* 0x0000000000ff782f */ /* 0x000fe20003800000 */
[----:B------:R-:W3:Y:S10]  /*05e0*/  FENCE.VIEW.ASYNC.S ;  /* 0x00000000000073c6 */ /* 0x000ef40000000000 */
[----:B---3--:R3:W4:Y:S01]  /*05f0*/  SYNCS.EXCH.64 URZ, [UR8], UR12 ;  /* 0x0000000c08ff75b2 */ /* 0x0087220008000100 */
[----:B------:R3:W1:Y:S01]  /*0600*/  SYNCS.EXCH.64 URZ, [UR8+0x40], UR12 ;  /* 0x0000400c08ff75b2 */ /* 0x0006620008000100 */
        /* <DEDUP_REMOVED lines=13> */
[----:B------:R3:W1:Y:S02]  /*06e0*/  SYNCS.EXCH.64 URZ, [UR8+0x78], UR12 ;  /* 0x0000780c08ff75b2 */ /* 0x0006640008000100 */
[----:B---3--:R-:W-:Y:S01]  /*06f0*/  NOP ;  /* 0x0000000000007918 */ /* 0x008fe20000000000 */
.L_x_9:
[----:B------:R-:W3:Y:S01]  /*0700*/  SHFL.IDX PT, R0, R70, RZ, 0x1f ;  /* 0x00001fff46007589 */ /* 0x000ee200000e0000 */
[----:B------:R-:W-:Y:S01]  /*0710*/  NOP ;  /* 0x0000000000007918 */ /* 0x000fe20000000000 */
[----:B---3--:R-:W-:-:S13]  /*0720*/  ISETP.NE.AND P0, PT, R0, 0x1, PT ;  /* 0x000000010000780c */ /* 0x008fda0003f05270 */
[----:B------:R-:W-:Y:S05]  /*0730*/  @P0 BRA `(.L_x_10) ;  /* 0x00000000004c0947 */ /* 0x000fea0003800000 */
[----:B------:R-:W-:Y:S01]  /*0740*/  UMOV UR9, 0x400 ;  /* 0x0000040000097882 */ /* 0x000fe20000000000 */
[----:B------:R-:W-:Y:S01]  /*0750*/  UMOV UR8, 0x20 ;  /* 0x0000002000087882 */ /* 0x000fe20000000000 */
[----:B------:R-:W-:Y:S01]  /*0760*/  UMOV UR6, 0x80 ;  /* 0x0000008000067882 */ /* 0x000fe20000000000 */
[----:B------:R-:W-:Y:S02]  /*0770*/  ULEA UR9, UR37, UR9, 0x18 ;  /* 0x0000000925097291 */ /* 0x000fe4000f8ec0ff */
[----:B------:R-:W-:-:S04]  /*0780*/  UIADD3 UR12, UPT, UPT, -UR8, 0x100000, URZ ;  /* 0x00100000080c7890 */ /* 0x000fc8000fffe1ff */
[----:B------:R-:W-:Y:S02]  /*0790*/  USHF.L.U32 UR13, UR12, 0xb, URZ ;  /* 0x0000000b0c0d7899 */ /* 0x000fe400080006ff */
[----:B------:R-:W-:Y:S02]  /*07a0*/  USHF.L.U32 UR12, UR12, 0x1, URZ ;  /* 0x000000010c0c7899 */ /* 0x000fe400080006ff */
[----:B------:R-:W-:-:S04]  /*07b0*/  UIADD3 UR14, UPT, UPT, -UR6, 0x100000, URZ ;  /* 0x00100000060e7890 */ /* 0x000fc8000fffe1ff */
[----:B------:R-:W-:Y:S02]  /*07c0*/  USHF.L.U32 UR15, UR14, 0xb, URZ ;  /* 0x0000000b0e0f7899 */ /* 0x000fe400080006ff */
[----:B------:R-:W-:Y:S01]  /*07d0*/  USHF.L.U32 UR14, UR14, 0x1, URZ ;  /* 0x000000010e0e7899 */ /* 0x000fe200080006ff */
[----:B------:R-:W-:Y:S01]  /*07e0*/  ELECT P0, URZ, PT ;  /* 0x0000000000ff782f */ /* 0x000fe20003800000 */
[----:B------:R-:W3:Y:S02]  /*07f0*/  FENCE.VIEW.ASYNC.S ;  /* 0x00000000000073c6 */ /* 0x000ee40000000000 */
[----:B---3--:R3:W1:Y:S08]  /*0800*/  SYNCS.EXCH.64 URZ, [UR9+0x80], UR12 ;  /* 0x0000800c09ff75b2 */ /* 0x0086700008000100 */
[----:B------:R3:W1:Y:S01]  /*0810*/  SYNCS.EXCH.64 URZ, [UR9+0x98], UR14 ;  /* 0x0000980e09ff75b2 */ /* 0x0006620008000100 */
[----:B------:R3:W1:Y:S01]  /*0820*/  SYNCS.EXCH.64 URZ, [UR9+0x88], UR12 ;  /* 0x0000880c09ff75b2 */ /* 0x0006620008000100 */
[----:B------:R3:W1:Y:S01]  /*0830*/  SYNCS.EXCH.64 URZ, [UR9+0xa0], UR14 ;  /* 0x0000a00e09ff75b2 */ /* 0x0006620008000100 */
[----:B------:R3:W1:Y:S01]  /*0840*/  SYNCS.EXCH.64 URZ, [UR9+0x90], UR12 ;  /* 0x0000900c09ff75b2 */ /* 0x0006620008000100 */
[----:B------:R3:W1:Y:S01]  /*0850*/  SYNCS.EXCH.64 URZ, [UR9+0xa8], UR14 ;  /* 0x0000a80e09ff75b2 */ /* 0x0006620008000100 */
[----:B------:R-:W-:Y:S01]  /*0860*/  NOP ;  /* 0x0000000000007918 */ /* 0x000fe20000000000 */
.L_x_10:
[----:B------:R-:W2:Y:S01]  /*0870*/  SHFL.IDX PT, R0, R70, RZ, 0x1f ;  /* 0x00001fff46007589 */ /* 0x000ea200000e0000 */
[----:B------:R-:W-:Y:S01]  /*0880*/  NOP ;  /* 0x0000000000007918 */ /* 0x000fe20000000000 */
[----:B--2---:R-:W-:-:S13]  /*0890*/  ISETP.NE.AND P0, PT, R0, 0x3, PT ;  /* 0x000000030000780c */ /* 0x004fda0003f05270 */
[----:B------:R-:W-:Y:S05]  /*08a0*/  @P0 BRA `(.L_x_11) ;  /* 0x00000000002c0947 */ /* 0x000fea0003800000 */
[----:B------:R-:W-:Y:S01]  /*08b0*/  UMOV UR8, 0x400 ;  /* 0x0000040000087882 */ /* 0x000fe20000000000 */
[----:B------:R-:W-:Y:S01]  /*08c0*/  UMOV UR6, 0x20 ;  /* 0x0000002000067882 */ /* 0x000fe20000000000 */
[----:B------:R-:W-:Y:S02]  /*08d0*/  ULEA UR8, UR37, UR8, 0x18 ;  /* 0x0000000825087291 */ /* 0x000fe4000f8ec0ff */
[----:B---3--:R-:W-:-:S04]  /*08e0*/  UIADD3 UR12, UPT, UPT, -UR6, 0x100000, URZ ;  /* 0x00100000060c7890 */ /* 0x008fc8000fffe1ff */
[----:B------:R-:W-:Y:S02]  /*08f0*/  USHF.L.U32 UR13, UR12, 0xb, URZ ;  /* 0x0000000b0c0d7899 */ /* 0x000fe400080006ff */
[----:B------:R-:W-:Y:S01]  /*0900*/  USHF.L.U32 UR12, UR12, 0x1, URZ ;  /* 0x000000010c0c7899 */ /* 0x000fe200080006ff */
[----:B------:R-:W-:Y:S01]  /*0910*/  ELECT P0, URZ, PT ;  /* 0x0000000000ff782f */ /* 0x000fe20003800000 */
[----:B------:R-:W2:Y:S10]  /*0920*/  FENCE.VIEW.ASYNC.S ;  /* 0x00000000000073c6 */ /* 0x000eb40000000000 */
[----:B--2---:R2:W3:Y:S01]  /*0930*/  SYNCS.EXCH.64 URZ, [UR8+0xb0], UR12 ;  /* 0x0000b00c08ff75b2 */ /* 0x0044e20008000100 */
[----:B------:R2:W1:Y:S01]  /*0940*/  SYNCS.EXCH.64 URZ, [UR8+0xb8], UR12 ;  /* 0x0000b80c08ff75b2 */ /* 0x0004620008000100 */
[----:B------:R-:W-:Y:S01]  /*0950*/  NOP ;  /* 0x0000000000007918 */ /* 0x000fe20000000000 */
.L_x_11:
[----:B------:R-:W4:Y:S01]  /*0960*/  SHFL.IDX PT, R0, R70, RZ, 0x1f ;  /* 0x00001fff46007589 */ /* 0x000f2200000e0000 */
[----:B------:R-:W-:Y:S01]  /*0970*/  NOP ;  /* 0x0000000000007918 */ /* 0x000fe20000000000 */
[----:B----4-:R-:W-:-:S13]  /*0980*/  ISETP.NE.AND P0, PT, R0, 0x4, PT ;  /* 0x000000040000780c */ /* 0x010fda0003f05270 */
[----:B------:R-:W-:Y:S05]  /*0990*/  @P0 BRA `(.L_x_12) ;  /* 0x0000000000480947 */ /* 0x000fea0003800000 */
[----:B---3--:R-:W-:Y:S01]  /*09a0*/  UMOV UR9, 0x1e0 ;  /* 0x000001e000097882 */ /* 0x008fe20000000000 */
[----:B--2---:R-:W-:Y:S01]  /*09b0*/  UMOV UR8, 0x400 ;  /* 0x0000040000087882 */ /* 0x004fe20000000000 */
[----:B------:R-:W-:Y:S01]  /*09c0*/  USEL UR9, UR9, 0x1a0, UP5 ;  /* 0x000001a009097887 */ /* 0x000fe2000a800000 */
        /* <DEDUP_REMOVED lines=9> */
[----:B------:R-:W2:Y:S02]  /*0a60*/  FENCE.VIEW.ASYNC.S ;  /* 0x00000000000073c6 */ /* 0x000ea40000000000 */
[----:B--2---:R4:W2:Y:S08]  /*0a70*/  SYNCS.EXCH.64 URZ, [UR8+0xc0], UR12 ;  /* 0x0000c00c08ff75b2 */ /* 0x0048b00008000100 */
[----:B------:R4:W3:Y:S01]  /*0a80*/  SYNCS.EXCH.64 URZ, [UR8+0xd0], UR14 ;  /* 0x0000d00e08ff75b2 */ /* 0x0008e20008000100 */
[----:B------:R4:W1:Y:S01]  /*0a90*/  SYNCS.EXCH.64 URZ, [UR8+0xc8], UR12 ;  /* 0x0000c80c08ff75b2 */ /* 0x0008620008000100 */
[----:B------:R4:W1:Y:S02]  /*0aa0*/  SYNCS.EXCH.64 URZ, [UR8+0xd8], UR14 ;  /* 0x0000d80e08ff75b2 */ /* 0x0008640008000100 */
[----:B----4-:R-:W-:Y:S01]  /*0ab0*/  NOP ;  /* 0x0000000000007918 */ /* 0x010fe20000000000 */
.L_x_12:
[----:B------:R-:W4:Y:S01]  /*0ac0*/  SHFL.IDX PT, R0, R70, RZ, 0x1f ;  /* 0x00001fff46007589 */ /* 0x000f2200000e0000 */
[----:B------:R-:W-:Y:S01]  /*0ad0*/  NOP ;  /* 0x0000000000007918 */ /* 0x000fe20000000000 */
[----:B----4-:R-:W-:-:S13]  /*0ae0*/  ISETP.NE.AND P0, PT, R0, 0x5, PT ;  /* 0x000000050000780c */ /* 0x010fda0003f05270 */
[----:B------:R-:W-:Y:S05]  /*0af0*/  @P0 BRA `(.L_x_13) ;  /* 0x0000000000540947 */ /* 0x000fea0003800000 */
[----:B---3--:R-:W-:Y:S01]  /*0b00*/  UMOV UR9, 0x400 ;  /* 0x0000040000097882 */ /* 0x008fe20000000000 */
[----:B--2---:R-:W-:Y:S01]  /*0b10*/  UMOV UR8, 0x1 ;  /* 0x0000000100087882 */ /* 0x004fe20000000000 */
        /* <DEDUP_REMOVED lines=13> */
[----:B------:R4:W1:Y:S01]  /*0bf0*/  SYNCS.EXCH.64 URZ, [UR9+0x108], UR14 ;  /* 0x0001080e09ff75b2 */ /* 0x0008620008000100 */
[----:B------:R4:W1:Y:S01]  /*0c00*/  SYNCS.EXCH.64 URZ, [UR9+0xf0], UR12 ;  /* 0x0000f00c09ff75b2 */ /* 0x0008620008000100 */
[----:B------:R4:W1:Y:S01]  /*0c10*/  SYNCS.EXCH.64 URZ, [UR9+0x110], UR14 ;  /* 0x0001100e09ff75b2 */ /* 0x0008620008000100 */
[----:B------:R4:W1:Y:S01]  /*0c20*/  SYNCS.EXCH.64 URZ, [UR9+0xf8], UR12 ;  /* 0x0000f80c09ff75b2 */ /* 0x0008620008000100 */
[----:B------:R4:W1:Y:S02]  /*0c30*/  SYNCS.EXCH.64 URZ, [UR9+0x118], UR14 ;  /* 0x0001180e09ff75b2 */ /* 0x0008640008000100 */
[----:B----4-:R-:W-:Y:S01]  /*0c40*/  NOP ;  /* 0x0000000000007918 */ /* 0x010fe20000000000 */
.L_x_13:
[----:B------:R-:W4:Y:S01]  /*0c50*/  SHFL.IDX PT, R0, R70, RZ, 0x1f ;  /* 0x00001fff46007589 */ /* 0x000f2200000e0000 */
[----:B------:R-:W-:Y:S01]  /*0c60*/  ISETP.NE.OR P1, PT, RZ, UR10, !P1 ;  /* 0x0000000aff007c0c */ /* 0x000fe2000cf25670 */
[----:B------:R-:W-:Y:S01]  /*0c70*/  NOP ;  /* 0x0000000000007918 */ /* 0x000fe20000000000 */
[----:B----4-:R-:W-:-:S13]  /*0c80*/  ISETP.NE.AND P0, PT, R0, 0x3, PT ;  /* 0x000000030000780c */ /* 0x010fda0003f05270 */
[----:B------:R-:W-:Y:S05]  /*0c90*/  @P0 BRA `(.L_x_14) ;  /* 0x0000000000340947 */ /* 0x000fea0003800000 */
[----:B--2---:R-:W-:Y:S01]  /*0ca0*/  UMOV UR8, 0x400 ;  /* 0x0000040000087882 */ /* 0x004fe20000000000 */
[----:B------:R-:W-:Y:S01]  /*0cb0*/  UMOV UR6, 0x20 ;  /* 0x0000002000067882 */ /* 0x000fe20000000000 */
[----:B------:R-:W-:Y:S02]  /*0cc0*/  ULEA UR8, UR37, UR8, 0x18 ;  /* 0x0000000825087291 */ /* 0x000fe4000f8ec0ff */
[----:B---3--:R-:W-:-:S04]  /*0cd0*/  UIADD3 UR12, UPT, UPT, -UR6, 0x100000, URZ ;  /* 0x00100000060c7890 */ /* 0x008fc8000fffe1ff */
[----:B------:R-:W-:Y:S02]  /*0ce0*/  USHF.L.U32 UR13, UR12, 0xb, URZ ;  /* 0x0000000b0c0d7899 */ /* 0x000fe400080006ff */
[----:B------:R-:W-:Y:S01]  /*0cf0*/  USHF.L.U32 UR12, UR12, 0x1, URZ ;  /* 0x000000010c0c7899 */ /* 0x000fe200080006ff */
[----:B------:R-:W-:Y:S01]  /*0d00*/  ELECT P0, URZ, PT ;  /* 0x0000000000ff782f */ /* 0x000fe20003800000 */
[----:B------:R-:W2:Y:S10]  /*0d10*/  FENCE.VIEW.ASYNC.S ;  /* 0x00000000000073c6 */ /* 0x000eb40000000000 */
[----:B--2---:R4:W2:Y:S01]  /*0d20*/  SYNCS.EXCH.64 URZ, [UR8+0x120], UR12 ;  /* 0x0001200c08ff75b2 */ /* 0x0048a20008000100 */
[----:B------:R4:W3:Y:S01]  /*0d30*/  SYNCS.EXCH.64 URZ, [UR8+0x130], UR12 ;  /* 0x0001300c08ff75b2 */ /* 0x0008e20008000100 */
[----:B------:R4:W1:Y:S01]  /*0d40*/  SYNCS.EXCH.64 URZ, [UR8+0x128], UR12 ;  /* 0x0001280c08ff75b2 */ /* 0x0008620008000100 */
[----:B------:R4:W1:Y:S02]  /*0d50*/  SYNCS.EXCH.64 URZ, [UR8+0x138], UR12 ;  /* 0x0001380c08ff75b2 */ /* 0x0008640008000100 */
[----:B----4-:R-:W-:Y:S01]  /*0d60*/  NOP ;  /* 0x0000000000007918 */ /* 0x010fe20000000000 */
.L_x_14:
[----:B------:R-:W-:Y:S01]  /*0d70*/  VOTEU.ALL UP1, P1 ;  /* 0x0000000000ff7886 */ /* 0x000fe20000820000 */
[----:B--2---:R-:W2:Y:S01]  /*0d80*/  LDCU UR8, c[0x0][0x36c] ;  /* 0x00006d80ff0877ac */ /* 0x004ea20008000800 */
[----:B------:R-:W-:Y:S01]  /*0d90*/  NOP ;  /* 0x0000000000007918 */ /* 0x000fe20000000000 */
[----:B------:R-:W-:Y:S01]  /*0da0*/  LOP3.LUT R10, R74, 0x1f, RZ, 0xc0, !PT ;  /* 0x0000001f4a0a7812 */ /* 0x000fe200078ec0ff */
[----:B---3--:R-:W-:Y:S01]  /*0db0*/  UMOV UR12, 0x20 ;  /* 0x00000020000c7882 */ /* 0x008fe20000000000 */
[----:B------:R-:W-:Y:S01]  /*0dc0*/  @!UP1 UMOV UR6, 0x400 ;  /* 0x0000040000069882 */ /* 0x000fe20000000000 */
[----:B------:R-:W-:-:S04]  /*0dd0*/  @!UP1 UIADD3 UR12, UPT, UPT, -UR12, 0x100000, URZ ;  /* 0x001000000c0c9890 */ /* 0x000fc8000fffe1ff */
[----:B------:R-:W-:Y:S02]  /*0de0*/  @!UP1 USHF.L.U32 UR13, UR12, 0xb, URZ ;  /* 0x0000000b0c0d9899 */ /* 0x000fe400080006ff */
[----:B------:R-:W-:Y:S02]  /*0df0*/  @!UP1 USHF.L.U32 UR12, UR12, 0x1, URZ ;  /* 0x000000010c0c9899 */ /* 0x000fe400080006ff */
[----:B------:R-:W-:Y:S01]  /*0e00*/  @!UP1 ULEA UR6, UR37, UR6, 0x18 ;  /* 0x0000000625069291 */ /* 0x000fe2000f8ec0ff */
[----:B------:R-:W-:Y:S01]  /*0e10*/  VOTEU.ALL UP1, P1 ;  /* 0x0000000000ff7886 */ /* 0x000fe20000820000 */
[----:B------:R-:W-:Y:S01]  /*0e20*/  UISETP.NE.AND UP4, UPT, UR10, URZ, UPT ;  /* 0x000000ff0a00728c */ /* 0x000fe2000bf85270 */
[----:B------:R-:W3:Y:S09]  /*0e30*/  FENCE.VIEW.ASYNC.S ;  /* 0x00000000000073c6 */ /* 0x000ef20000000000 */
[----:B---3--:R3:W4:Y:S01]  /*0e40*/  @!UP1 SYNCS.EXCH.64 URZ, [UR6+0x140], UR12 ;  /* 0x0001400c06ff95b2 */ /* 0x0087220008000100 */
[----:B--2---:R-:W-:-:S09]  /*0e50*/  UISETP.EQ.U32.AND UP1, UPT, UR8, 0x1, UPT ;  /* 0x000000010800788c */ /* 0x004fd2000bf22070 */
[----:B------:R-:W-:Y:S05]  /*0e60*/  BRA.U !UP1, `(.L_x_15) ;  /* 0x0000000109087547 */ /* 0x000fea000b800000 */
[----:B-1--4-:R-:W-:Y:S01]  /*0e70*/  UCGABAR_ARV ;  /* 0x00000000000079c7 */ /* 0x012fe20008000000 */
[----:B------:R-:W-:Y:S05]  /*0e80*/  BRA `(.L_x_16) ;  /* 0x0000000000047947 */ /* 0x000fea0003800000 */
.L_x_15:
[----:B-1--4-:R-:W-:Y:S01]  /*0e90*/  NOP ;  /* 0x0000000000007918 */ /* 0x012fe20000000000 */
.L_x_16:
[----:B------:R-:W1:Y:S01]  /*0ea0*/  S2R R11, SR_CTAID.X ;  /* 0x00000000000b7919 */ /* 0x000e620000002500 */
[----:B------:R-:W-:-:S05]  /*0eb0*/  CS2R.32 R60, SR_CgaSize ;  /* 0x00000000003c7805 */ /* 0x000fca0000008a00 */
[----:B------:R-:W-:-:S05]  /*0ec0*/  IMAD R60, R60, -0xa0, RZ ;  /* 0xffffff603c3c7824 */ /* 0x000fca00078e02ff */
[----:B------:R-:W-:-:S14]  /*0ed0*/  R2UR UR8, R60 ;  /* 0x000000003c0872ca */ /* 0x000fdc00000e0000 */
[----:B------:R-:W2:Y:S01]  /*0ee0*/  LDCU UR8, c[0x0][UR8+0x2b0] ;  /* 0x00005600080877ac */ /* 0x000ea20008000800 */
[----:B------:R-:W-:-:S05]  /*0ef0*/  CS2R.32 R0, SR_CgaSize ;  /* 0x0000000000007805 */ /* 0x000fca0000008a00 */
[----:B------:R-:W-:-:S06]  /*0f00*/  IMAD R0, R0, -0xa0, RZ ;  /* 0xffffff6000007824 */ /* 0x000fcc00078e02ff */
[----:B------:R-:W4:Y:S01]  /*0f10*/  LDC R0, c[0x0][R0+0x2a0] ;  /* 0x0000a80000007b82 */ /* 0x000f220000000800 */
[----:B------:R-:W-:Y:S01]  /*0f20*/  PRMT R8, RZ, 0x7610, R8 ;  /* 0x00007610ff087816 */ /* 0x000fe20000000008 */
[----:B------:R-:W2:Y:S01]  /*0f30*/  S2R R20, SR_CTAID.Y ;  /* 0x0000000000147919 */ /* 0x000ea20000002600 */
[----:B------:R-:W-:-:S05]  /*0f40*/  CS2R.32 R60, SR_CgaSize ;  /* 0x00000000003c7805 */ /* 0x000fca0000008a00 */
[----:B------:R-:W-:-:S05]  /*0f50*/  IMAD R60, R60, -0xa0, RZ ;  /* 0xffffff603c3c7824 */ /* 0x000fca00078e02ff */
[----:B---3--:R-:W-:-:S14]  /*0f60*/  R2UR UR6, R60 ;  /* 0x000000003c0672ca */ /* 0x008fdc00000e0000 */
[----:B------:R-:W3:Y:S01]  /*0f70*/  LDCU UR6, c[0x0][UR6+0x2b4] ;  /* 0x00005680060677ac */ /* 0x000ee20008000800 */
[----:B------:R-:W-:Y:S01]  /*0f80*/  UISETP.NE.AND UP2, UPT, UR10, 0x2, UPT ;  /* 0x000000020a00788c */ /* 0x000fe2000bf45270 */
[----:B------:R-:W2:Y:S01]  /*0f90*/  LDC R9, c[0x0][0xb24] ;  /* 0x0002c900ff097b82 */ /* 0x000ea20000000800 */
[----:B------:R-:W-:-:S05]  /*0fa0*/  CS2R.32 R58, SR_CgaSize ;  /* 0x00000000003a7805 */ /* 0x000fca0000008a00 */
[----:B------:R-:W-:-:S06]  /*0fb0*/  IMAD R58, R58, -0xa0, RZ ;  /* 0xffffff603a3a7824 */ /* 0x000fcc00078e02ff */
[----:B------:R-:W4:Y:S08]  /*0fc0*/  LDC R58, c[0x0][R58+0x2a4] ;  /* 0x0000a9003a3a7b82 */ /* 0x000f300000000800 */
[----:B------:R-:W4:Y:S01]  /*0fd0*/  LDC R26, c[0x0][0xb24] ;  /* 0x0002c900ff1a7b82 */ /* 0x000f220000000800 */
[----:B-1----:R-:W-:Y:S01]  /*0fe0*/  I2FP.F32.U32 R4, R11 ;  /* 0x0000000b00047245 */ /* 0x002fe20000201000 */
[----:B------:R-:W-:-:S06]  /*0ff0*/  IMAD.MOV.U32 R21, RZ, RZ, R11 ;  /* 0x000000ffff157224 */ /* 0x000fcc00078e000b */
[----:B------:R-:W1:Y:S01]  /*1000*/  S2UR UR36, SR_CTAID.Z ;  /* 0x00000000002479c3 */ /* 0x000e620000002700 */
[----:B--2---:R-:W-:Y:S02]  /*1010*/  ISETP.GE.AND P0, PT, R9, 0x1, PT ;  /* 0x000000010900780c */ /* 0x004fe40003f06270 */
[----:B------:R-:W-:Y:S01]  /*1020*/  I2FP.F32.U32 R2, R20 ;  /* 0x0000001400027245 */ /* 0x000fe20000201000 */
[----:B------:R-:W-:-:S04]  /*1030*/  FMUL R4, R4, UR8 ;  /* 0x0000000804047c20 */ /* 0x000fc80008400000 */
[----:B---3--:R-:W-:Y:S01]  /*1040*/  FMUL R2, R2, UR6 ;  /* 0x0000000602027c20 */ /* 0x008fe20008400000 */
[----:B------:R-:W2:Y:S01]  /*1050*/  F2I.U32.TRUNC.NTZ R60, R4 ;  /* 0x00000004003c7305 */ /* 0x000ea2000020f000 */
[----:B------:R-:W3:Y:S07]  /*1060*/  LDCU UR6, c[0x0][0xb30] ;  /* 0x00016600ff0677ac */ /* 0x000eee0008000800 */
[----:B------:R-:W1:Y:S01]  /*1070*/  F2I.U32.TRUNC.NTZ R3, R2 ;  /* 0x0000000200037305 */ /* 0x000e62000020f000 */
[----:B--2---:R-:W-:-:S04]  /*1080*/  IMAD.MOV R60, RZ, RZ, -R60 ;  /* 0x000000ffff3c7224 */ /* 0x004fc800078e0a3c */
[----:B----4-:R-:W-:Y:S01]  /*1090*/  IMAD R60, R0, R60, R11 ;  /* 0x0000003c003c7224 */ /* 0x010fe200078e020b */
[----:B------:R-:W-:Y:S01]  /*10a0*/  PRMT R0, RZ, 0x7610, R0 ;  /* 0x00007610ff007816 */ /* 0x000fe20000000000 */
[----:B---3--:R-:W-:Y:S01]  /*10b0*/  UISETP.NE.AND UP3, UPT, UR6, 0x1, UPT ;  /* 0x000000010600788c */ /* 0x008fe2000bf65270 */
[----:B-1----:R-:W-:-:S05]  /*10c0*/  IADD3 R3, PT, PT, -R3, RZ, RZ ;  /* 0x000000ff03037210 */ /* 0x002fca0007ffe1ff */
[----:B------:R-:W-:Y:S01]  /*10d0*/  IMAD R58, R58, R3, R20 ;  /* 0x000000033a3a7224 */ /* 0x000fe200078e0214 */
[----:B------:R-:W-:Y:S06]  /*10e0*/  BRA.U UP4, `(.L_x_17) ;  /* 0x0000000104247547 */ /* 0x000fec000b800000 */
[----:B------:R-:W-:Y:S01]  /*10f0*/  ISETP.NE.AND P1, PT, R58, RZ, PT ;  /* 0x000000ff3a00720c */ /* 0x000fe20003f25270 */
[----:B------:R-:W-:Y:S01]  /*1100*/  IMAD.MOV.U32 R0, RZ, RZ, 0x3 ;  /* 0x00000003ff007424 */ /* 0x000fe200078e00ff */
[C---:B------:R-:W-:Y:S02]  /*1110*/  LOP3.LUT R3, R60.reuse, 0xfffffffe, RZ, 0xc0, !PT ;  /* 0xfffffffe3c037812 */ /* 0x040fe400078ec0ff */
[----:B------:R-:W-:Y:S02]  /*1120*/  ISETP.LT.U32.OR P1, PT, R60, 0x2, !P1 ;  /* 0x000000023c00780c */ /* 0x000fe40004f21470 */
[----:B------:R-:W-:Y:S02]  /*1130*/  SHF.L.U32 R0, R0, R3, RZ ;  /* 0x0000000300007219 */ /* 0x000fe400000006ff */
[----:B------:R-:W-:Y:S02]  /*1140*/  SEL R5, RZ, 0x1, !P1 ;  /* 0x00000001ff057807 */ /* 0x000fe40004800000 */
[----:B------:R-:W-:-:S05]  /*1150*/  SEL R2, RZ, 0x2, !P1 ;  /* 0x00000002ff027807 */ /* 0x000fca0004800000 */
[----:B------:R-:W-:-:S05]  /*1160*/  IMAD.IADD R2, R5, 0x1, R2 ;  /* 0x0000000105027824 */ /* 0x000fca00078e0202 */
[----:B------:R-:W-:Y:S02]  /*1170*/  PRMT R8, R2, 0x7610, R8 ;  /* 0x0000761002087816 */ /* 0x000fe40000000008 */
.L_x_17:
[----:B------:R-:W-:Y:S05]  /*1180*/  @!P0 BRA `(.L_x_18) ;  /* 0x0000000000b88947 */ /* 0x000fea0003800000 */
[----:B------:R-:W1:Y:S01]  /*1190*/  LDC.64 R4, c[0x0][0xb18] ;  /* 0x0002c600ff047b82 */ /* 0x000e620000000a00 */
[----:B------:R-:W-:-:S07]  /*11a0*/  ISETP.NE.AND P0, PT, R9, 0x1, PT ;  /* 0x000000010900780c */ /* 0x000fce0003f05270 */
[----:B------:R-:W2:Y:S08]  /*11b0*/  LDC R14, c[0x0][0xb0c] ;  /* 0x0002c300ff0e7b82 */ /* 0x000eb00000000800 */
[----:B------:R-:W3:Y:S08]  /*11c0*/  LDC R13, c[0x0][0x370] ;  /* 0x0000dc00ff0d7b82 */ /* 0x000ef00000000800 */
[----:B------:R-:W4:Y:S01]  /*11d0*/  LDC R16, c[0x0][0x374] ;  /* 0x0000dd00ff107b82 */ /* 0x000f220000000800 */
[----:B-1----:R-:W-:-:S07]  /*11e0*/  ISETP.NE.AND P1, PT, R4, 0x1, PT ;  /* 0x000000010400780c */ /* 0x002fce0003f25270 */
[----:B------:R-:W3:Y:S01]  /*11f0*/  LDC.64 R6, c[0x0][0xb10] ;  /* 0x0002c400ff067b82 */ /* 0x000ee20000000a00 */
[----:B--2---:R-:W-:-:S07]  /*1200*/  ISETP.NE.AND P2, PT, R14, 0x1, PT ;  /* 0x000000010e00780c */ /* 0x004fce0003f45270 */
[----:B------:R-:W1:Y:S08]  /*1210*/  LDC R12, c[0x0][0xb20] ;  /* 0x0002c800ff0c7b82 */ /* 0x000e700000000800 */
[----:B------:R-:W2:Y:S01]  /*1220*/  LDC.64 R2, c[0x0][0xb28] ;  /* 0x0002ca00ff027b82 */ /* 0x000ea20000000a00 */
[----:B----4-:R-:W-:-:S04]  /*1230*/  IMAD.HI.U32 R15, R16, R5, RZ ;  /* 0x00000005100f7227 */ /* 0x010fc800078e00ff */
[----:B------:R-:W-:-:S04]  /*1240*/  IMAD.HI.U32 R5, R20, R5, RZ ;  /* 0x0000000514057227 */ /* 0x000fc800078e00ff */
[----:B---3--:R-:W-:-:S04]  /*1250*/  IMAD.HI.U32 R18, R13, R6, RZ ;  /* 0x000000060d127227 */ /* 0x008fc800078e00ff */
[C---:B------:R-:W-:Y:S01]  /*1260*/  IMAD.HI.U32 R22, R11.reuse, R6, RZ ;  /* 0x000000060b167227 */ /* 0x040fe200078e00ff */
[-C--:B------:R-:W-:Y:S02]  /*1270*/  @P2 SHF.R.U32.HI R13, RZ, R7.reuse, R18 ;  /* 0x00000007ff0d2219 */ /* 0x080fe40000011612 */
[-C--:B-1----:R-:W-:Y:S02]  /*1280*/  @P1 SHF.R.U32.HI R16, RZ, R12.reuse, R15 ;  /* 0x0000000cff101219 */ /* 0x082fe4000001160f */
[----:B------:R-:W-:Y:S02]  /*1290*/  SHF.R.U32.HI R5, RZ, R12, R5 ;  /* 0x0000000cff057219 */ /* 0x000fe40000011605 */
[----:B------:R-:W-:Y:S02]  /*12a0*/  SHF.R.U32.HI R22, RZ, R7, R22 ;  /* 0x00000007ff167219 */ /* 0x000fe40000011616 */
[----:B------:R-:W-:Y:S01]  /*12b0*/  SEL R5, R20, R5, !P1 ;  /* 0x0000000514057207 */ /* 0x000fe20004800000 */
[----:B--2---:R-:W-:Y:S01]  /*12c0*/  IMAD.HI.U32 R18, R16, R2, RZ ;  /* 0x0000000210127227 */ /* 0x004fe200078e00ff */
[----:B------:R-:W-:-:S02]  /*12d0*/  SEL R21, R11, R22, !P2 ;  /* 0x000000160b157207 */ /* 0x000fc40005000000 */
[----:B------:R-:W-:Y:S01]  /*12e0*/  IADD3 R7, PT, PT, -R5, RZ, RZ ;  /* 0x000000ff05077210 */ /* 0x000fe20007ffe1ff */
[----:B------:R-:W-:Y:S01]  /*12f0*/  IMAD.HI.U32 R6, R13, R2, RZ ;  /* 0x000000020d067227 */ /* 0x000fe200078e00ff */
[----:B------:R-:W-:-:S03]  /*1300*/  @P0 SHF.R.U32.HI R16, RZ, R3, R18 ;  /* 0x00000003ff100219 */ /* 0x000fc60000011612 */
[----:B------:R-:W-:Y:S01]  /*1310*/  IMAD R7, R4, R7, R20 ;  /* 0x0000000704077224 */ /* 0x000fe200078e0214 */
[----:B------:R-:W-:Y:S01]  /*1320*/  @P0 SHF.R.U32.HI R13, RZ, R3, R6 ;  /* 0x00000003ff0d0219 */ /* 0x000fe20000011606 */
[----:B------:R-:W-:-:S04]  /*1330*/  IMAD R16, R16, R9, RZ ;  /* 0x0000000910107224 */ /* 0x000fc800078e02ff */
[----:B------:R-:W-:Y:S01]  /*1340*/  IMAD R6, R13, R9, RZ ;  /* 0x000000090d067224 */ /* 0x000fe200078e02ff */
[----:B------:R-:W-:-:S04]  /*1350*/  ISETP.GE.AND P1, PT, R5, R16, PT ;  /* 0x000000100500720c */ /* 0x000fc80003f26270 */
[----:B------:R-:W-:Y:S01]  /*1360*/  ISETP.GE.OR P1, PT, R21, R6, P1 ;  /* 0x000000061500720c */ /* 0x000fe20000f26670 */
[----:B------:R-:W-:-:S05]  /*1370*/  IMAD.HI.U32 R6, R5, R2, RZ ;  /* 0x0000000205067227 */ /* 0x000fca00078e00ff */
[----:B------:R-:W-:-:S04]  /*1380*/  SHF.R.U32.HI R6, RZ, R3, R6 ;  /* 0x00000003ff067219 */ /* 0x000fc80000011606 */
[----:B------:R-:W-:-:S03]  /*1390*/  SEL R6, R5, R6, !P0 ;  /* 0x0000000605067207 */ /* 0x000fc60004000000 */
[----:B------:R-:W-:Y:S01]  /*13a0*/  @!P1 IMAD.HI.U32 R12, R21, R2, RZ ;  /* 0x00000002150c9227 */ /* 0x000fe200078e00ff */
[----:B------:R-:W-:-:S04]  /*13b0*/  IADD3 R2, PT, PT, -R6, RZ, RZ ;  /* 0x000000ff06027210 */ /* 0x000fc80007ffe1ff */
[----:B------:R-:W-:Y:S01]  /*13c0*/  @!P1 SHF.R.U32.HI R12, RZ, R3, R12 ;  /* 0x00000003ff0c9219 */ /* 0x000fe2000001160c */
[----:B------:R-:W-:-:S03]  /*13d0*/  IMAD R2, R9, R2, R5 ;  /* 0x0000000209027224 */ /* 0x000fc600078e0205 */
[----:B------:R-:W-:-:S05]  /*13e0*/  @!P1 SEL R3, R21, R12, !P0 ;  /* 0x0000000c15039207 */ /* 0x000fca0004000000 */
[--C-:B------:R-:W-:Y:S02]  /*13f0*/  @!P1 IMAD.IADD R6, R6, 0x1, -R3.reuse ;  /* 0x0000000106069824 */ /* 0x100fe400078e0a03 */
[----:B------:R-:W-:Y:S01]  /*1400*/  @!P1 IMAD R3, R2, R13, R3 ;  /* 0x0000000d02039224 */ /* 0x000fe200078e0203 */
[----:B------:R-:W-:Y:S01]  /*1410*/  IADD3 R2, PT, PT, -R21, RZ, RZ ;  /* 0x000000ff15027210 */ /* 0x000fe20007ffe1ff */
[----:B------:R-:W-:Y:S02]  /*1420*/  @!P1 IMAD R5, R6, R9, R21 ;  /* 0x0000000906059224 */ /* 0x000fe400078e0215 */
[----:B------:R-:W-:Y:S02]  /*1430*/  @!P1 IMAD.MOV.U32 R21, RZ, RZ, R3 ;  /* 0x000000ffff159224 */ /* 0x000fe400078e0003 */
[----:B------:R-:W-:Y:S02]  /*1440*/  IMAD R2, R14, R2, R11 ;  /* 0x000000020e027224 */ /* 0x000fe400078e020b */
[----:B------:R-:W-:-:S02]  /*1450*/  IMAD R20, R5, R4, R7 ;  /* 0x0000000405147224 */ /* 0x000fc400078e0207 */
[----:B------:R-:W-:Y:S02]  /*1460*/  IMAD R21, R21, R14, R2 ;  /* 0x0000000e15157224 */ /* 0x000fe400078e0202 */
.L_x_18:
[----:B------:R-:W-:Y:S05]  /*1470*/  BRA.U UP3, `(.L_x_19) ;  /* 0x0000000103407547 */ /* 0x000fea000b800000 */
[----:B------:R-:W1:Y:S08]  /*1480*/  LDC.64 R4, c[0x0][0xb10] ;  /* 0x0002c400ff047b82 */ /* 0x000e700000000a00 */
[----:B------:R-:W2:Y:S08]  /*1490*/  LDC.64 R2, c[0x0][0xb18] ;  /* 0x0002c600ff027b82 */ /* 0x000eb00000000a00 */
[----:B------:R-:W3:Y:S08]  /*14a0*/  LDC R6, c[0x0][0xb20] ;  /* 0x0002c800ff067b82 */ /* 0x000ef00000000800 */
[----:B------:R-:W4:Y:S01]  /*14b0*/  LDC R12, c[0x0][0xb0c] ;  /* 0x0002c300ff0c7b82 */ /* 0x000f220000000800 */
[----:B-1----:R-:W-:-:S05]  /*14c0*/  IMAD.HI.U32 R4, R21, R4, RZ ;  /* 0x0000000415047227 */ /* 0x002fca00078e00ff */
[----:B------:R-:W-:Y:S01]  /*14d0*/  SHF.R.U32.HI R4, RZ, R5, R4 ;  /* 0x00000005ff047219 */ /* 0x000fe20000011604 */
[----:B--2---:R-:W-:Y:S01]  /*14e0*/  IMAD.HI.U32 R3, R20, R3, RZ ;  /* 0x0000000314037227 */ /* 0x004fe200078e00ff */
[----:B------:R-:W-:-:S04]  /*14f0*/  ISETP.NE.AND P0, PT, R2, 0x1, PT ;  /* 0x000000010200780c */ /* 0x000fc80003f05270 */
[----:B---3--:R-:W-:-:S04]  /*1500*/  SHF.R.U32.HI R3, RZ, R6, R3 ;  /* 0x00000006ff037219 */ /* 0x008fc80000011603 */
[----:B------:R-:W-:Y:S02]  /*1510*/  SEL R3, R20, R3, !P0 ;  /* 0x0000000314037207 */ /* 0x000fe40004000000 */
[----:B----4-:R-:W-:-:S04]  /*1520*/  ISETP.NE.AND P1, PT, R12, 0x1, PT ;  /* 0x000000010c00780c */ /* 0x010fc80003f25270 */
[----:B------:R-:W-:-:S05]  /*1530*/  SEL R6, R21, R4, !P1 ;  /* 0x0000000415067207 */ /* 0x000fca0004800000 */
[----:B------:R-:W-:Y:S02]  /*1540*/  IMAD.IADD R4, R3, 0x1, -R6 ;  /* 0x0000000103047824 */ /* 0x000fe400078e0a06 */
[----:B------:R-:W-:Y:S02]  /*1550*/  IMAD.IADD R3, R6, 0x1, -R3 ;  /* 0x0000000106037824 */ /* 0x000fe400078e0a03 */
[----:B------:R-:W-:Y:S02]  /*1560*/  IMAD R21, R4, R12, R21 ;  /* 0x0000000c04157224 */ /* 0x000fe400078e0215 */
[----:B------:R-:W-:Y:S02]  /*1570*/  IMAD R20, R3, R2, R20 ;  /* 0x0000000203147224 */ /* 0x000fe400078e0214 */
.L_x_19:
[----:B------:R-:W-:Y:S05]  /*1580*/  BRA.U !UP1, `(.L_x_20) ;  /* 0x00000001090c7547 */ /* 0x000fea000b800000 */
[----:B------:R-:W-:Y:S01]  /*1590*/  UCGABAR_WAIT ;  /* 0x0000000000007dc7 */ /* 0x000fe20008000000 */
[----:B------:R-:W-:Y:S01]  /*15a0*/  CCTL.IVALL ;  /* 0x00000000ff00798f */ /* 0x000fe20002000000 */
[----:B------:R-:W-:Y:S05]  /*15b0*/  BRA `(.L_x_21) ;  /* 0x0000000000047947 */ /* 0x000fea0003800000 */
.L_x_20:
[----:B------:R-:W-:Y:S06]  /*15c0*/  BAR.SYNC.DEFER_BLOCKING 0x0 ;  /* 0x0000000000007b1d */ /* 0x000fec0000010000 */
.L_x_21:
[----:B------:R-:W-:Y:S05]  /*15d0*/  BRA.U UP2, `(.L_x_22) ;  /* 0x0000001502a07547 */ /* 0x000fea000b800000 */
[----:B------:R-:W1:Y:S01]  /*15e0*/  LDCU UR15, c[0x0][0x38c] ;  /* 0x00007180ff0f77ac */ /* 0x000e620008000800 */
[----:B------:R-:W2:Y:S01]  /*15f0*/  LDC R9, c[0x0][0x370] ;  /* 0x0000dc00ff097b82 */ /* 0x000ea20000000800 */
[C---:B------:R-:W-:Y:S01]  /*1600*/  IMAD.SHL.U32 R17, R11.reuse, 0x20, RZ ;  /* 0x000000200b117824 */ /* 0x040fe200078e00ff */
[----:B------:R-:W-:Y:S01]  /*1610*/  PLOP3.LUT P1, PT, PT, PT, UP5, 0x80, 0x8 ;  /* 0x000000000008781c */ /* 0x000fe20003f2f058 */
[----:B------:R-:W-:Y:S01]  /*1620*/  HFMA2 R15, -RZ, RZ, 0, 5.9604644775390625e-08 ;  /* 0x00000001ff0f7431 */ /* 0x000fe200000001ff */
[----:B------:R-:W-:Y:S01]  /*1630*/  UISETP.NE.AND UP1, UPT, UR10, URZ, UPT ;  /* 0x000000ff0a00728c */ /* 0x000fe2000bf25270 */
[----:B------:R-:W-:Y:S01]  /*1640*/  HFMA2 R12, -RZ, RZ, 0, 0 ;  /* 0x00000000ff0c7431 */ /* 0x000fe200000001ff */
[----:B------:R-:W-:Y:S01]  /*1650*/  ISETP.NE.AND P4, PT, R10, RZ, P5 ;  /* 0x000000ff0a00720c */ /* 0x000fe20002f85270 */
[----:B------:R-:W-:Y:S01]  /*1660*/  IMAD.SHL.U32 R16, R11, 0x40, RZ ;  /* 0x000000400b107824 */ /* 0x000fe200078e00ff */
[----:B------:R-:W3:Y:S01]  /*1670*/  LDC R0, c[0x0][0x374] ;  /* 0x0000dd00ff007b82 */ /* 0x000ee20000000800 */
[----:B------:R-:W-:Y:S01]  /*1680*/  PLOP3.LUT P1, PT, P1, PT, PT, 0x8, 0x80 ;  /* 0x000000000080781c */ /* 0x000fe20000f2e170 */
[----:B------:R-:W-:Y:S01]  /*1690*/  IMAD.MOV.U32 R14, RZ, RZ, RZ ;  /* 0x000000ffff0e7224 */ /* 0x000fe200078e00ff */
[----:B------:R-:W-:Y:S01]  /*16a0*/  MOV R8, 0x1 ;  /* 0x0000000100087802 */ /* 0x000fe20000000f00 */
[----:B------:R-:W-:Y:S01]  /*16b0*/  IMAD.MOV.U32 R10, RZ, RZ, RZ ;  /* 0x000000ffff0a7224 */ /* 0x000fe200078e00ff */
[----:B------:R-:W-:Y:S01]  /*16c0*/  LOP3.LUT R17, R17, 0x20, RZ, 0xc0, !PT ;  /* 0x0000002011117812 */ /* 0x000fe200078ec0ff */
[----:B------:R-:W4:Y:S01]  /*16d0*/  LDCU.64 UR30, c[0x0][0x348] ;  /* 0x00006900ff1e77ac */ /* 0x000f220008000a00 */
[----:B-1----:R-:W-:-:S02]  /*16e0*/  UIADD3 UR4, UPT, UPT, UR15, 0x7f, URZ ;  /* 0x0000007f0f047890 */ /* 0x002fc4000fffe0ff */
[----:B------:R-:W-:Y:S02]  /*16f0*/  USEL UR7, UR7, 0x2, UP1 ;  /* 0x0000000207077887 */ /* 0x000fe40008800000 */
[----:B------:R-:W-:Y:S01]  /*1700*/  USHF.R.S32.HI UR22, URZ, 0x1f, UR4 ;  /* 0x0000001fff167899 */ /* 0x000fe20008011404 */
[----:B------:R-:W-:-:S03]  /*1710*/  UMOV UR13, URZ ;  /* 0x000000ff000d7c82 */ /* 0x000fc60008000000 */
[----:B------:R-:W-:Y:S02]  /*1720*/  ULEA.HI UR22, UR22, UR4, URZ, 0x7 ;  /* 0x0000000416167291 */ /* 0x000fe4000f8f38ff */
[----:B------:R-:W-:Y:S02]  /*1730*/  UIADD3 UR4, UPT, UPT, UR15, -0x1, URZ ;  /* 0xffffffff0f047890 */ /* 0x000fe4000fffe0ff */
[----:B------:R-:W-:Y:S02]  /*1740*/  USHF.R.S32.HI UR22, URZ, 0x7, UR22 ;  /* 0x00000007ff167899 */ /* 0x000fe40008011416 */
[----:B------:R-:W-:Y:S02]  /*1750*/  UISETP.GE.U32.AND UP2, UPT, UR4, -0xff, UPT ;  /* 0xffffff010400788c */ /* 0x000fe4000bf46070 */
[----:B------:R-:W-:Y:S02]  /*1760*/  UISETP.LT.U32.AND UP0, UPT, UR22, 0x8, UPT ;  /* 0x000000081600788c */ /* 0x000fe4000bf01070 */
[----:B------:R-:W-:-:S02]  /*1770*/  UIADD3 UR15, UPT, UPT, UR15, 0xfe, URZ ;  /* 0x000000fe0f0f7890 */ /* 0x000fc4000fffe0ff */
[----:B------:R-:W-:-:S04]  /*1780*/  USEL UR21, UR22, 0x8, UP0 ;  /* 0x0000000816157887 */ /* 0x000fc80008000000 */
[----:B------:R-:W-:Y:S02]  /*1790*/  UIADD3 UR6, UPT, UPT, UR21, -0x1, URZ ;  /* 0xffffffff15067890 */ /* 0x000fe4000fffe0ff */
[----:B------:R-:W-:Y:S02]  /*17a0*/  @UP2 UIADD3 UR6, UPT, UPT, UR21, URZ, URZ ;  /* 0x000000ff15062290 */ /* 0x000fe4000fffe0ff */
[----:B------:R-:W-:Y:S02]  /*17b0*/  UIADD3 UR14, UPT, UPT, UR22, -UR21, URZ ;  /* 0x80000015160e7290 */ /* 0x000fe4000fffe0ff */
[----:B------:R-:W-:Y:S02]  /*17c0*/  UIADD3 UR5, UPT, UPT, UR6, 0x1, URZ ;  /* 0x0000000106057890 */ /* 0x000fe4000fffe0ff */
[----:B--2-4-:R-:W-:-:S12]  /*17d0*/  UIADD3 UR6, UPT, UPT, -UR6, URZ, URZ ;  /* 0x000000ff06067290 */ /* 0x014fd8000fffe1ff */
.L_x_42:
[----:B------:R-:W-:Y:S01]  /*17e0*/  UISETP.NE.AND UP0, UPT, UR37, URZ, UPT ;  /* 0x000000ff2500728c */ /* 0x000fe2000bf05270 */
[----:B------:R-:W1:Y:S08]  /*17f0*/  S2UR UR37, SR_CgaCtaId ;  /* 0x00000000002579c3 */ /* 0x000e700000008800 */
[----:B------:R-:W-:Y:S05]  /*1800*/  BRA.U UP0, `(.L_x_23) ;  /* 0x0000000100347547 */ /* 0x000fea000b800000 */
[----:B------:R-:W2:Y:S01]  /*1810*/  S2R R2, SR_CgaCtaId ;  /* 0x0000000000027919 */ /* 0x000ea20000008800 */
[----:B------:R-:W-:-:S04]  /*1820*/  MOV R3, 0x400 ;  /* 0x0000040000037802 */ /* 0x000fc80000000f00 */
[----:B--2---:R-:W-:Y:S02]  /*1830*/  LEA R3, R2, R3, 0x18 ;  /* 0x0000000302037211 */ /* 0x004fe400078ec0ff */
[----:B------:R-:W-:-:S03]  /*1840*/  SHF.L.U32 R2, R8, 0x1f, RZ ;  /* 0x0000001f08027819 */ /* 0x000fc600000006ff */
[----:B------:R-:W-:-:S04]  /*1850*/  IMAD R3, R10, 0x8, R3 ;  /* 0x000000080a037824 */ /* 0x000fc800078e0203 */
[----:B------:R-:W2:Y:S02]  /*1860*/  SYNCS.PHASECHK.TRANS64.TRYWAIT P0, [R3+URZ+0x130], R2 ;  /* 0x00013002030075a7 */ /* 0x000ea400080011ff */
[----:B--2---:R-:W-:Y:S05]  /*1870*/  @!P0 BRA `(.L_x_24) ;  /* 0x0000006000dc8947 */ /* 0x004fea0003800000 */
.L_x_137:
[----:B------:R-:W-:Y:S01]  /*1880*/  VIADD R10, R10, 0x1 ;  /* 0x000000010a0a7836 */ /* 0x000fe20000000000 */
[----:B------:R2:W-:Y:S04]  /*1890*/  SYNCS.ARRIVE.TRANS64.A1T0 RZ, [R3+URZ+0x120], RZ ;  /* 0x000120ff03ff79a7 */ /* 0x0005e800081000ff */
[----:B------:R-:W-:-:S04]  /*18a0*/  ISETP.NE.AND P0, PT, R10, 0x2, PT ;  /* 0x000000020a00780c */ /* 0x000fc80003f05270 */
[----:B------:R-:W-:Y:S02]  /*18b0*/  SEL R10, R10, RZ, P0 ;  /* 0x000000ff0a0a7207 */ /* 0x000fe40000000000 */
[----:B--2---:R-:W-:-:S04]  /*18c0*/  SEL R3, RZ, 0x1, P0 ;  /* 0x00000001ff037807 */ /* 0x004fc80000000000 */
[----:B------:R-:W-:-:S07]  /*18d0*/  LOP3.LUT R8, R8, R3, RZ, 0x3c, !PT ;  /* 0x0000000308087212 */ /* 0x000fce00078e3cff */
.L_x_23:
[----:B------:R-:W-:Y:S01]  /*18e0*/  UMOV UR4, 0x400 ;  /* 0x0000040000047882 */ /* 0x000fe20000000000 */
[----:B------:R-:W-:Y:S01]  /*18f0*/  LEA.HI R3, R21, R21, RZ, 0x1 ;  /* 0x0000001515037211 */ /* 0x000fe200078f08ff */
[----:B-1----:R-:W-:Y:S01]  /*1900*/  ULEA UR4, UR37, UR4, 0x18 ;  /* 0x0000000425047291 */ /* 0x002fe2000f8ec0ff */
[----:B------:R-:W-:Y:S01]  /*1910*/  SHF.L.U32 R2, R15, 0x1f, RZ ;  /* 0x0000001f0f027819 */ /* 0x000fe200000006ff */
[----:B------:R-:W-:Y:S01]  /*1920*/  UISETP.GE.U32.AND UP0, UPT, UR15, 0xff, UPT ;  /* 0x000000ff0f00788c */ /* 0x000fe2000bf06070 */
[----:B------:R-:W-:Y:S01]  /*1930*/  R2UR UR35, R16 ;  /* 0x00000000102372ca */ /* 0x000fe200000e0000 */
[----:B------:R-:W-:Y:S01]  /*1940*/  ULEA UR8, UR13, UR4, 0x3 ;  /* 0x000000040d087291 */ /* 0x000fe2000f8e18ff */
[----:B------:R-:W-:Y:S01]  /*1950*/  IMAD.SHL.U32 R3, R3, 0x40, RZ ;  /* 0x0000004003037824 */ /* 0x000fe200078e00ff */
[----:B------:R-:W-:Y:S01]  /*1960*/  R2UR UR19, R17 ;  /* 0x00000000111372ca */ /* 0x000fe200000e0000 */
[----:B------:R-:W-:-:S03]  /*1970*/  UMOV UR23, URZ ;  /* 0x000000ff00177c82 */ /* 0x000fc60008000000 */
[----:B------:R-:W-:-:S03]  /*1980*/  LOP3.LUT R3, R3, 0xffffff80, RZ, 0xc0, !PT ;  /* 0xffffff8003037812 */ /* 0x000fc600078ec0ff */
[----:B------:R1:W2:Y:S01]  /*1990*/  SYNCS.PHASECHK.TRANS64.TRYWAIT P0, [UR8+0x40], R2 ;  /* 0x00004002ff0075a7 */ /* 0x0002a20008001108 */
[----:B------:R-:W-:Y:S02]  /*19a0*/  R2UR UR9, R3 ;  /* 0x00000000030972ca */ /* 0x000fe400000e0000 */
[----:B------:R-:W-:-:S11]  /*19b0*/  R2UR UR8, R20 ;  /* 0x00000000140872ca */ /* 0x000fd600000e0000 */
[----:B------:R-:W-:Y:S02]  /*19c0*/  ULOP3.LUT UR35, UR9, 0x40, UR35, 0xf8, !UPT ;  /* 0x0000004009237892 */ /* 0x000fe4000f8ef823 */
[----:B------:R-:W-:Y:S01]  /*19d0*/  ULEA UR19, UR8, UR19, 0x6 ;  /* 0x0000001308137291 */ /* 0x000fe2000f8e30ff */
[----:B------:R-:W-:Y:S11]  /*19e0*/  BRA.U !UP0, `(.L_x_25) ;  /* 0x0000000108f07547 */ /* 0x000ff6000b800000 */
[----:B------:R-:W-:Y:S01]  /*19f0*/  UMOV UR29, UR6 ;  /* 0x00000006001d7c82 */ /* 0x000fe20008000000 */
[----:B------:R-:W-:Y:S01]  /*1a00*/  UMOV UR44, UR13 ;  /* 0x0000000d002c7c82 */ /* 0x000fe20008000000 */
[----:B------:R-:W-:-:S05]  /*1a10*/  UMOV UR26, 0x40 ;  /* 0x00000040001a7882 */ /* 0x000fca0000000000 */
.L_x_31:
[----:B------:R-:W-:Y:S01]  /*1a20*/  ULEA UR33, UR44, UR4, 0x3 ;  /* 0x000000042c217291 */ /* 0x000fe2000f8e18ff */
[----:B------:R-:W-:Y:S01]  /*1a30*/  @P5 MOV R3, 0xc000 ;  /* 0x0000c00000035802 */ /* 0x000fe20000000f00 */
[----:B-12---:R-:W-:Y:S10]  /*1a40*/  @P0 BRA `(.L_x_26) ;  /* 0x00000000000c0947 */ /* 0x006ff40003800000 */
[----:B------:R-:W-:-:S04]  /*1a50*/  SHF.L.U32 R5, R15, 0x1f, RZ ;  /* 0x0000001f0f057819 */ /* 0x000fc800000006ff */
[----:B------:R-:W2:Y:S02]  /*1a60*/  SYNCS.PHASECHK.TRANS64.TRYWAIT P0, [UR33+0x40], R5 ;  /* 0x00004005ff0075a7 */ /* 0x000ea40008001121 */
[----:B--2---:R-:W-:Y:S05]  /*1a70*/  @!P0 BRA `(.L_x_27) ;  /* 0x0000006000708947 */ /* 0x004fea0003800000 */
.L_x_26:
[----:B------:R2:W-:Y:S01]  /*1a80*/  @P5 SYNCS.ARRIVE.TRANS64 RZ, [UR33], R3 ;  /* 0x00000003ffff59a7 */ /* 0x0005e20008000021 */
[----:B------:R-:W-:Y:S02]  /*1a90*/  ULOP3.LUT UR8, UR7, 0x2, URZ, 0xfc, !UPT ;  /* 0x0000000207087892 */ /* 0x000fe4000f8efcff */
[----:B------:R-:W-:Y:S02]  /*1aa0*/  UIADD3 UR29, UPT, UPT, UR29, 0x1, URZ ;  /* 0x000000011d1d7890 */ /* 0x000fe4000fffe0ff */
[----:B------:R-:W-:Y:S02]  /*1ab0*/  UISETP.NE.AND UP0, UPT, UR8, 0x2, UPT ;  /* 0x000000020800788c */ /* 0x000fe4000bf05270 */
[----:B------:R-:W-:-:S07]  /*1ac0*/  UISETP.NE.AND UP2, UPT, UR29, 0x1, UPT ;  /* 0x000000011d00788c */ /* 0x000fce000bf45270 */
[----:B------:R-:W-:Y:S05]  /*1ad0*/  BRA.U UP0, `(.L_x_28) ;  /* 0x0000000100047547 */ /* 0x000fea000b800000 */
[----:B------:R-:W-:Y:S05]  /*1ae0*/  BPT.TRAP 0x1 ;  /* 0x000000040000795c */ /* 0x000fea0000300000 */
.L_x_28:
[----:B------:R-:W-:Y:S04]  /*1af0*/  BSSY.RECONVERGENT B0, `(.L_x_29) ;  /* 0x0000003000007945 */ /* 0x000fe80003800200 */
[----:B------:R-:W-:Y:S05]  /*1b00*/  @!P4 BRA `(.L_x_30) ;  /* 0x000000000004c947 */ /* 0x000fea0003800000 */
[----:B------:R-:W-:Y:S05]  /*1b10*/  BPT.TRAP 0x1 ;  /* 0x000000040000795c */ /* 0x000fea0000300000 */
.L_x_30:
[----:B------:R-:W-:Y:S05]  /*1b20*/  BSYNC.RECONVERGENT B0 ;  /* 0x0000000000007941 */ /* 0x000fea0003800200 */
.L_x_29:
[----:B------:R-:W-:Y:S02]  /*1b30*/  UIADD3 UR13, UPT, UPT, UR44, 0x1, URZ ;  /* 0x000000012c0d7890 */ /* 0x000fe4000fffe0ff */
[----:B------:R-:W-:Y:S02]  /*1b40*/  ULEA UR24, UR44, UR4, 0xe ;  /* 0x000000042c187291 */ /* 0x000fe4000f8e70ff */
[----:B------:R-:W-:Y:S02]  /*1b50*/  UISETP.NE.AND UP0, UPT, UR13, 0x8, UPT ;  /* 0x000000080d00788c */ /* 0x000fe4000bf05270 */
[----:B------:R-:W-:Y:S02]  /*1b60*/  UIADD3 UR42, UP1, UPT, UR30, 0x80, URZ ;  /* 0x000000801e2a7890 */ /* 0x000fe4000ff3e0ff */
[----:B------:R-:W-:Y:S02]  /*1b70*/  USEL UR9, URZ, 0x1, UP0 ;  /* 0x00000001ff097887 */ /* 0x000fe40008000000 */
[----:B------:R-:W-:-:S02]  /*1b80*/  USEL UR13, UR13, URZ, UP0 ;  /* 0x000000ff0d0d7287 */ /* 0x000fc40008000000 */
[----:B------:R-:W-:Y:S02]  /*1b90*/  UIADD3 UR40, UP0, UPT, UR30, 0x180, URZ ;  /* 0x000001801e287890 */ /* 0x000fe4000ff1e0ff */
[----:B------:R-:W-:Y:S01]  /*1ba0*/  ULEA UR8, UR13, UR4, 0x3 ;  /* 0x000000040d087291 */ /* 0x000fe2000f8e18ff */
[----:B------:R-:W-:Y:S01]  /*1bb0*/  LOP3.LUT R15, R15, UR9, RZ, 0x3c, !PT ;  /* 0x000000090f0f7c12 */ /* 0x000fe2000f8e3cff */
[----:B------:R-:W-:Y:S02]  /*1bc0*/  UIADD3 UR34, UPT, UPT, UR26, -0x40, URZ ;  /* 0xffffffc01a227890 */ /* 0x000fe4000fffe0ff */
[----:B------:R-:W-:Y:S01]  /*1bd0*/  ULOP3.LUT UR33, UR33, 0xfefffff8, URZ, 0xc0, !UPT ;  /* 0xfefffff821217892 */ /* 0x000fe2000f8ec0ff */
[----:B-1----:R-:W-:Y:S01]  /*1be0*/  SHF.L.U32 R2, R15, 0x1f, RZ ;  /* 0x0000001f0f027819 */ /* 0x002fe200000006ff */
[----:B------:R-:W-:Y:S02]  /*1bf0*/  UIADD3.X UR43, UPT, UPT, URZ, UR31, URZ, UP1, !UPT ;  /* 0x0000001fff2b7290 */ /* 0x000fe40008ffe4ff */
[----:B------:R-:W-:Y:S01]  /*1c00*/  UIADD3 UR32, UPT, UPT, UR24, 0x3300, URZ ;  /* 0x0000330018207890 */ /* 0x000fe2000fffe0ff */
[----:B------:R4:W1:Y:S01]  /*1c10*/  SYNCS.PHASECHK.TRANS64.TRYWAIT P0, [UR8+0x40], R2 ;  /* 0x00004002ff0075a7 */ /* 0x0008620008001108 */
[----:B------:R-:W-:-:S02]  /*1c20*/  ULEA UR8, UR44, UR4, 0xd ;  /* 0x000000042c087291 */ /* 0x000fc4000f8e68ff */
[----:B------:R-:W-:Y:S02]  /*1c30*/  UIADD3 UR24, UPT, UPT, UR24, 0x5300, URZ ;  /* 0x0000530018187890 */ /* 0x000fe4000fffe0ff */
[----:B------:R-:W-:Y:S02]  /*1c40*/  UIADD3.X UR41, UPT, UPT, URZ, UR31, URZ, UP0, !UPT ;  /* 0x0000001fff297290 */ /* 0x000fe400087fe4ff */
[----:B------:R-:W-:Y:S02]  /*1c50*/  UIADD3 UR16, UPT, UPT, UR8, 0x23300, URZ ;  /* 0x0002330008107890 */ /* 0x000fe4000fffe0ff */
[----:B------:R-:W-:Y:S01]  /*1c60*/  UIADD3 UR8, UPT, UPT, UR8, 0x24300, URZ ;  /* 0x0002430008087890 */ /* 0x000fe2000fffe0ff */
[----:B------:R-:W-:Y:S01]  /*1c70*/  UMOV UR38, 0x0 ;  /* 0x0000000000267882 */ /* 0x000fe20000000000 */
[----:B------:R-:W-:Y:S01]  /*1c80*/  UMOV UR39, 0x10000000 ;  /* 0x1000000000277882 */ /* 0x000fe20000000000 */
[----:B------:R-:W-:Y:S01]  /*1c90*/  UMOV UR27, UR35 ;  /* 0x00000023001b7c82 */ /* 0x000fe20008000000 */
[----:B------:R-:W-:Y:S01]  /*1ca0*/  UMOV UR28, UR36 ;  /* 0x00000024001c7c82 */ /* 0x000fe20008000000 */
[----:B------:R-:W-:Y:S01]  /*1cb0*/  UMOV UR25, UR33 ;  /* 0x0000002100197c82 */ /* 0x000fe20008000000 */
[----:B------:R-:W-:Y:S01]  /*1cc0*/  UMOV UR20, UR36 ;  /* 0x0000002400147c82 */ /* 0x000fe20008000000 */
[----:B------:R-:W-:Y:S01]  /*1cd0*/  UMOV UR17, UR33 ;  /* 0x0000002100117c82 */ /* 0x000fe20008000000 */
[----:B------:R-:W-:Y:S01]  /*1ce0*/  UMOV UR18, UR34 ;  /* 0x0000002200127c82 */ /* 0x000fe20008000000 */
[----:B------:R-:W-:Y:S01]  /*1cf0*/  UTMALDG.3D.2CTA [UR32], [UR42], desc[UR38] ;  /* 0x000026202a0075b4 */ /* 0x000fe20008211000 */
[----:B------:R-:W-:Y:S01]  /*1d00*/  UMOV UR10, UR26 ;  /* 0x0000001a000a7c82 */ /* 0x000fe20008000000 */
[----:B------:R-:W-:Y:S01]  /*1d10*/  UMOV UR11, UR19 ;  /* 0x00000013000b7c82 */ /* 0x000fe20008000000 */
[----:B------:R-:W-:Y:S01]  /*1d20*/  UMOV UR12, UR36 ;  /* 0x00000024000c7c82 */ /* 0x000fe20008000000 */
[----:B------:R-:W-:Y:S01]  /*1d30*/  UMOV UR9, UR33 ;  /* 0x0000002100097c82 */ /* 0x000fe20008000000 */
[----:B------:R-:W-:Y:S01]  /*1d40*/  UMOV UR23, UR5 ;  /* 0x0000000500177c82 */ /* 0x000fe20008000000 */
[----:B------:R-:W-:Y:S01]  /*1d50*/  UMOV UR44, UR13 ;  /* 0x0000000d002c7c82 */ /* 0x000fe20008000000 */
[----:B------:R2:W-:Y:S01]  /*1d60*/  UTMALDG.3D.2CTA [UR24], [UR42], desc[UR38] ;  /* 0x000026182a0075b4 */ /* 0x0005e20008211000 */
[----:B------:R4:W-:Y:S01]  /*1d70*/  UTMALDG.3D.2CTA [UR16], [UR40], desc[UR38] ;  /* 0x00002610280075b4 */ /* 0x0009e20008211000 */
[----:B------:R4:W-:Y:S01]  /*1d80*/  UTMALDG.3D.2CTA [UR8], [UR40], desc[UR38] ;  /* 0x00002608280075b4 */ /* 0x0009e20008211000 */
[----:B--2---:R-:W-:Y:S01]  /*1d90*/  UIADD3 UR26, UPT, UPT, UR26, 0x80, URZ ;  /* 0x000000801a1a7890 */ /* 0x004fe2000fffe0ff */
[----:B----4-:R-:W-:Y:S11]  /*1da0*/  BRA.U UP2, `(.L_x_31) ;  /* 0xfffffffd021c7547 */ /* 0x010ff6000b83ffff */
.L_x_25:
[----:B------:R-:W-:Y:S01]  /*1db0*/  ULEA UR8, UR13, UR4, 0x3 ;  /* 0x000000040d087291 */ /* 0x000fe2000f8e18ff */
[----:B-1----:R-:W-:Y:S01]  /*1dc0*/  SHF.L.U32 R2, R15, 0x1f, RZ ;  /* 0x0000001f0f027819 */ /* 0x002fe200000006ff */
[----:B------:R-:W-:Y:S01]  /*1dd0*/  @!P1 SYNCS.ARRIVE.TRANS64.A1T0 RZ, [UR4+0xb8], RZ ;  /* 0x0000b8ffffff99a7 */ /* 0x000fe20008100004 */
[----:B------:R-:W-:-:S06]  /*1de0*/  UISETP.GT.AND UP0, UPT, UR22, UR21, UPT ;  /* 0x000000151600728c */ /* 0x000fcc000bf04270 */
[----:B--2---:R1:W2:Y:S03]  /*1df0*/  SYNCS.PHASECHK.TRANS64.TRYWAIT P0, [UR8+0x40], R2 ;  /* 0x00004002ff0075a7 */ /* 0x0042a60008001108 */
[----:B------:R-:W-:Y:S05]  /*1e00*/  BRA.U !UP0, `(.L_x_32) ;  /* 0x0000000108e87547 */ /* 0x000fea000b800000 */
[----:B------:R-:W-:Y:S01]  /*1e10*/  UIADD3 UR29, UPT, UPT, UR14, UR23, URZ ;  /* 0x000000170e1d7290 */ /* 0x000fe2000fffe0ff */
[----:B------:R-:W-:-:S11]  /*1e20*/  UMOV UR44, UR13 ;  /* 0x0000000d002c7c82 */ /* 0x000fd60008000000 */
.L_x_38:
[----:B------:R-:W-:Y:S01]  /*1e30*/  ULEA UR33, UR44, UR4, 0x3 ;  /* 0x000000042c217291 */ /* 0x000fe2000f8e18ff */
[----:B--2---:R-:W-:Y:S01]  /*1e40*/  @P5 MOV R3, 0xc000 ;  /* 0x0000c00000035802 */ /* 0x004fe20000000f00 */
[----:B-12---:R-:W-:Y:S10]  /*1e50*/  @P0 BRA `(.L_x_33) ;  /* 0x00000000000c0947 */ /* 0x006ff40003800000 */
[----:B------:R-:W-:-:S04]  /*1e60*/  SHF.L.U32 R5, R15, 0x1f, RZ ;  /* 0x0000001f0f057819 */ /* 0x000fc800000006ff */
[----:B------:R-:W2:Y:S02]  /*1e70*/  SYNCS.PHASECHK.TRANS64.TRYWAIT P0, [UR33+0x40], R5 ;  /* 0x00004005ff0075a7 */ /* 0x000ea40008001121 */
[----:B--2---:R-:W-:Y:S05]  /*1e80*/  @!P0 BRA `(.L_x_34) ;  /* 0x0000005c00848947 */ /* 0x004fea0003800000 */
.L_x_33:
[----:B------:R2:W-:Y:S01]  /*1e90*/  @P5 SYNCS.ARRIVE.TRANS64 RZ, [UR33], R3 ;  /* 0x00000003ffff59a7 */ /* 0x0005e20008000021 */
[----:B------:R-:W-:-:S04]  /*1ea0*/  ULOP3.LUT UR8, UR7, 0x2, URZ, 0xfc, !UPT ;  /* 0x0000000207087892 */ /* 0x000fc8000f8efcff */
[----:B------:R-:W-:-:S09]  /*1eb0*/  UISETP.NE.AND UP0, UPT, UR8, 0x2, UPT ;  /* 0x000000020800788c */ /* 0x000fd2000bf05270 */
[----:B------:R-:W-:Y:S05]  /*1ec0*/  BRA.U UP0, `(.L_x_35) ;  /* 0x0000000100047547 */ /* 0x000fea000b800000 */
[----:B------:R-:W-:Y:S05]  /*1ed0*/  BPT.TRAP 0x1 ;  /* 0x000000040000795c */ /* 0x000fea0000300000 */
.L_x_35:
[----:B------:R-:W-:Y:S04]  /*1ee0*/  BSSY.RECONVERGENT B0, `(.L_x_36) ;  /* 0x0000003000007945 */ /* 0x000fe80003800200 */
[----:B------:R-:W-:Y:S05]  /*1ef0*/  @!P4 BRA `(.L_x_37) ;  /* 0x000000000004c947 */ /* 0x000fea0003800000 */
[----:B------:R-:W-:Y:S05]  /*1f00*/  BPT.TRAP 0x1 ;  /* 0x000000040000795c */ /* 0x000fea0000300000 */
.L_x_37:
[----:B------:R-:W-:Y:S05]  /*1f10*/  BSYNC.RECONVERGENT B0 ;  /* 0x0000000000007941 */ /* 0x000fea0003800200 */
.L_x_36:
[----:B------:R-:W-:Y:S02]  /*1f20*/  UIADD3 UR13, UPT, UPT, UR44, 0x1, URZ ;  /* 0x000000012c0d7890 */ /* 0x000fe4000fffe0ff */
[----:B------:R-:W-:Y:S02]  /*1f30*/  ULEA UR24, UR44, UR4, 0xe ;  /* 0x000000042c187291 */ /* 0x000fe4000f8e70ff */
[----:B------:R-:W-:Y:S02]  /*1f40*/  UISETP.NE.AND UP0, UPT, UR13, 0x8, UPT ;  /* 0x000000080d00788c */ /* 0x000fe4000bf05270 */
[----:B------:R-:W-:Y:S02]  /*1f50*/  UIADD3 UR42, UP1, UPT, UR30, 0x80, URZ ;  /* 0x000000801e2a7890 */ /* 0x000fe4000ff3e0ff */
[----:B------:R-:W-:Y:S02]  /*1f60*/  USEL UR9, URZ, 0x1, UP0 ;  /* 0x00000001ff097887 */ /* 0x000fe40008000000 */
[----:B------:R-:W-:-:S02]  /*1f70*/  USEL UR13, UR13, URZ, UP0 ;  /* 0x000000ff0d0d7287 */ /* 0x000fc40008000000 */
[----:B------:R-:W-:Y:S02]  /*1f80*/  USHF.L.U32 UR34, UR23, 0x7, URZ ;  /* 0x0000000717227899 */ /* 0x000fe400080006ff */
[----:B------:R-:W-:Y:S01]  /*1f90*/  ULEA UR8, UR13, UR4, 0x3 ;  /* 0x000000040d087291 */ /* 0x000fe2000f8e18ff */
[----:B------:R-:W-:Y:S01]  /*1fa0*/  LOP3.LUT R15, R15, UR9, RZ, 0x3c, !PT ;  /* 0x000000090f0f7c12 */ /* 0x000fe2000f8e3cff */
[----:B------:R-:W-:Y:S02]  /*1fb0*/  UIADD3 UR40, UP0, UPT, UR30, 0x180, URZ ;  /* 0x000001801e287890 */ /* 0x000fe4000ff1e0ff */
[----:B------:R-:W-:Y:S01]  /*1fc0*/  ULOP3.LUT UR33, UR33, 0xfefffff8, URZ, 0xc0, !UPT ;  /* 0xfefffff821217892 */ /* 0x000fe2000f8ec0ff */
[----:B-1----:R-:W-:Y:S01]  /*1fd0*/  SHF.L.U32 R2, R15, 0x1f, RZ ;  /* 0x0000001f0f027819 */ /* 0x002fe200000006ff */
[----:B------:R-:W-:Y:S02]  /*1fe0*/  UIADD3.X UR43, UPT, UPT, URZ, UR31, URZ, UP1, !UPT ;  /* 0x0000001fff2b7290 */ /* 0x000fe40008ffe4ff */
[----:B------:R-:W-:Y:S01]  /*1ff0*/  UIADD3 UR32, UPT, UPT, UR24, 0x3300, URZ ;  /* 0x0000330018207890 */ /* 0x000fe2000fffe0ff */
[----:B------:R4:W1:Y:S01]  /*2000*/  SYNCS.PHASECHK.TRANS64.TRYWAIT P0, [UR8+0x40], R2 ;  /* 0x00004002ff0075a7 */ /* 0x0008620008001108 */
[----:B------:R-:W-:-:S02]  /*2010*/  ULEA UR8, UR44, UR4, 0xd ;  /* 0x000000042c087291 */ /* 0x000fc4000f8e68ff */
[----:B------:R-:W-:Y:S02]  /*2020*/  UIADD3 UR26, UPT, UPT, UR34, 0x40, URZ ;  /* 0x00000040221a7890 */ /* 0x000fe4000fffe0ff */
        /* <DEDUP_REMOVED lines=12> */
[----:B------:R4:W-:Y:S01]  /*20f0*/  UTMALDG.3D.2CTA [UR32], [UR42], desc[UR38] ;  /* 0x000026202a0075b4 */ /* 0x0009e20008211000 */
[----:B------:R-:W-:Y:S01]  /*2100*/  UMOV UR11, UR19 ;  /* 0x00000013000b7c82 */ /* 0x000fe20008000000 */
[----:B------:R-:W-:Y:S01]  /*2110*/  UMOV UR12, UR36 ;  /* 0x00000024000c7c82 */ /* 0x000fe20008000000 */
[----:B------:R-:W-:Y:S01]  /*2120*/  UMOV UR9, UR33 ;  /* 0x0000002100097c82 */ /* 0x000fe20008000000 */
[----:B------:R-:W-:Y:S01]  /*2130*/  UMOV UR10, UR26 ;  /* 0x0000001a000a7c82 */ /* 0x000fe20008000000 */
[----:B------:R-:W-:Y:S01]  /*2140*/  UIADD3 UR23, UPT, UPT, UR23, 0x1, URZ ;  /* 0x0000000117177890 */ /* 0x000fe2000fffe0ff */
[----:B------:R-:W-:Y:S01]  /*2150*/  UMOV UR44, UR13 ;  /* 0x0000000d002c7c82 */ /* 0x000fe20008000000 */
[----:B------:R4:W-:Y:S02]  /*2160*/  UTMALDG.3D.2CTA [UR24], [UR42], desc[UR38] ;  /* 0x000026182a0075b4 */ /* 0x0009e40008211000 */
[----:B------:R-:W-:Y:S01]  /*2170*/  UISETP.NE.AND UP0, UPT, UR23, UR29, UPT ;  /* 0x0000001d1700728c */ /* 0x000fe2000bf05270 */
[----:B------:R4:W-:Y:S01]  /*2180*/  UTMALDG.3D.2CTA [UR16], [UR40], desc[UR38] ;  /* 0x00002610280075b4 */ /* 0x0009e20008211000 */
[----:B------:R4:W-:Y:S07]  /*2190*/  UTMALDG.3D.2CTA [UR8], [UR40], desc[UR38] ;  /* 0x00002608280075b4 */ /* 0x0009ee0008211000 */
[----:B----4-:R-:W-:Y:S05]  /*21a0*/  BRA.U UP0, `(.L_x_38) ;  /* 0xfffffffd00207547 */ /* 0x010fea000b83ffff */
.L_x_32:
[----:B-1----:R-:W-:Y:S01]  /*21b0*/  LEA R2, R14, UR4, 0x3 ;  /* 0x000000040e027c11 */ /* 0x002fe2000f8e18ff */
[----:B------:R-:W-:Y:S01]  /*21c0*/  NOP ;  /* 0x0000000000007918 */ /* 0x000fe20000000000 */
[----:B--2---:R-:W-:Y:S02]  /*21d0*/  SHF.L.U32 R3, R12, 0x1f, RZ ;  /* 0x0000001f0c037819 */ /* 0x004fe400000006ff */
[----:B------:R-:W-:Y:S02]  /*21e0*/  LEA R4, R14, UR4, 0x4 ;  /* 0x000000040e047c11 */ /* 0x000fe4000f8e20ff */
[----:B------:R-:W1:Y:S02]  /*21f0*/  SYNCS.PHASECHK.TRANS64.TRYWAIT P0, [R2+URZ+0xc0], R3 ;  /* 0x0000c003020075a7 */ /* 0x000e6400080011ff */
[----:B-1----:R-:W-:Y:S05]  /*2200*/  @!P0 BRA `(.L_x_39) ;  /* 0x0000005800bc8947 */ /* 0x002fea0003800000 */
.L_x_140:
[----:B------:R-:W2:Y:S01]  /*2210*/  LDS.128 R4, [R4+0x150] ;  /* 0x0001500004047984 */ /* 0x000ea20000000c00 */
[----:B------:R-:W-:Y:S01]  /*2220*/  ISETP.GE.AND P0, PT, R26, 0x1, PT ;  /* 0x000000011a00780c */ /* 0x000fe20003f06270 */
[----:B-1----:R-:W-:Y:S01]  /*2230*/  VIADD R2, R2, 0xd0 ;  /* 0x000000d002027836 */ /* 0x002fe20000000000 */
[----:B------:R-:W-:Y:S01]  /*2240*/  @!PT LDS RZ, [RZ] ;  /* 0x00000000fffff984 */ /* 0x000fe20000000800 */
[----:B------:R-:W-:Y:S01]  /*2250*/  @!PT LDS RZ, [RZ] ;  /* 0x00000000fffff984 */ /* 0x000fe20000000800 */
[----:B------:R-:W-:Y:S01]  /*2260*/  @!PT LDS RZ, [RZ] ;  /* 0x00000000fffff984 */ /* 0x000fe20000000800 */
[----:B------:R-:W-:Y:S01]  /*2270*/  @!PT LDS RZ, [RZ] ;  /* 0x00000000fffff984 */ /* 0x000fe20000000800 */
[----:B------:R1:W-:Y:S06]  /*2280*/  MEMBAR.ALL.CTA ;  /* 0x0000000000007992 */ /* 0x0003ec0000008000 */
[----:B-1----:R-:W1:Y:S01]  /*2290*/  FENCE.VIEW.ASYNC.S ;  /* 0x00000000000073c6 */ /* 0x002e620000000000 */
[----:B------:R-:W-:-:S04]  /*22a0*/  PRMT R2, RZ, 0x654, R2 ;  /* 0x00000654ff027816 */ /* 0x000fc80000000002 */
[----:B-1----:R1:W-:Y:S01]  /*22b0*/  SYNCS.ARRIVE.TRANS64.RED.A1T0 RZ, [R2+URZ], RZ ;  /* 0x000000ff02ff79a7 */ /* 0x0023e200081004ff */
[----:B--2---:R-:W-:-:S13]  /*22c0*/  LOP3.LUT P2, RZ, R6, 0x1, RZ, 0xc0, !PT ;  /* 0x0000000106ff7812 */ /* 0x004fda000784c0ff */
[----:B------:R-:W-:Y:S01]  /*22d0*/  @P2 SHF.R.U32.HI R3, RZ, 0x10, R5 ;  /* 0x00000010ff032819 */ /* 0x000fe20000011605 */
[----:B------:R-:W-:Y:S01]  /*22e0*/  VOTEU.ANY UP0, P2 ;  /* 0x0000000000ff7886 */ /* 0x000fe20001000100 */
[----:B------:R-:W-:Y:S02]  /*22f0*/  @P2 MOV R13, R4 ;  /* 0x00000004000d2202 */ /* 0x000fe40000000f00 */
[----:B------:R-:W-:Y:S02]  /*2300*/  @P2 R2UR.BROADCAST UR8, R3 ;  /* 0x00000000030822ca */ /* 0x000fe400008e0000 */
[----:B------:R-:W-:-:S11]  /*2310*/  @P2 LOP3.LUT R11, R5, 0xffff, RZ, 0xc0, !PT ;  /* 0x0000ffff050b2812 */ /* 0x000fd600078ec0ff */
[----:B------:R-:W-:Y:S01]  /*2320*/  @UP0 UMOV UR36, UR8 ;  /* 0x0000000800240c82 */ /* 0x000fe20008000000 */
[----:B-1----:R-:W-:Y:S05]  /*2330*/  @!P0 BRA `(.L_x_40) ;  /* 0x0000000000b88947 */ /* 0x002fea0003800000 */
[----:B------:R-:W3:Y:S01]  /*2340*/  LDC.64 R4, c[0x0][0xb18] ;  /* 0x0002c600ff047b82 */ /* 0x000ee20000000a00 */
[----:B------:R-:W-:-:S07]  /*2350*/  ISETP.NE.AND P3, PT, R26, 0x1, PT ;  /* 0x000000011a00780c */ /* 0x000fce0003f65270 */
[----:B------:R-:W1:Y:S08]  /*2360*/  LDC.64 R6, c[0x0][0xb10] ;  /* 0x0002c400ff067b82 */ /* 0x000e700000000a00 */
[----:B------:R-:W2:Y:S08]  /*2370*/  LDC R18, c[0x0][0xb20] ;  /* 0x0002c800ff127b82 */ /* 0x000eb00000000800 */
[----:B------:R-:W4:Y:S01]  /*2380*/  LDC R20, c[0x0][0xb0c] ;  /* 0x0002c300ff147b82 */ /* 0x000f220000000800 */
[----:B---3--:R-:W-:Y:S01]  /*2390*/  IMAD.HI.U32 R19, R0, R5, RZ ;  /* 0x0000000500137227 */ /* 0x008fe200078e00ff */
[----:B------:R-:W-:-:S03]  /*23a0*/  ISETP.NE.AND P0, PT, R4, 0x1, PT ;  /* 0x000000010400780c */ /* 0x000fc60003f05270 */
[----:B------:R-:W-:-:S03]  /*23b0*/  IMAD.HI.U32 R5, R11, R5, RZ ;  /* 0x000000050b057227 */ /* 0x000fc600078e00ff */
[----:B------:R-:W3:Y:S01]  /*23c0*/  LDC.64 R2, c[0x0][0xb28] ;  /* 0x0002ca00ff027b82 */ /* 0x000ee20000000a00 */
[----:B-1----:R-:W-:-:S04]  /*23d0*/  IMAD.HI.U32 R22, R9, R6, RZ ;  /* 0x0000000609167227 */ /* 0x002fc800078e00ff */
[----:B------:R-:W-:Y:S01]  /*23e0*/  IMAD.HI.U32 R24, R13, R6, RZ ;  /* 0x000000060d187227 */ /* 0x000fe200078e00ff */
[----:B------:R-:W-:Y:S02]  /*23f0*/  SHF.R.U32.HI R22, RZ, R7, R22 ;  /* 0x00000007ff167219 */ /* 0x000fe40000011616 */
[-C--:B--2---:R-:W-:Y:S02]  /*2400*/  SHF.R.U32.HI R19, RZ, R18.reuse, R19 ;  /* 0x00000012ff137219 */ /* 0x084fe40000011613 */
[----:B------:R-:W-:Y:S02]  /*2410*/  SHF.R.U32.HI R18, RZ, R18, R5 ;  /* 0x00000012ff127219 */ /* 0x000fe40000011605 */
[----:B------:R-:W-:Y:S02]  /*2420*/  SEL R19, R0, R19, !P0 ;  /* 0x0000001300137207 */ /* 0x000fe40004000000 */
[----:B------:R-:W-:Y:S02]  /*2430*/  SHF.R.U32.HI R24, RZ, R7, R24 ;  /* 0x00000007ff187219 */ /* 0x000fe40000011618 */
[----:B----4-:R-:W-:-:S02]  /*2440*/  ISETP.NE.AND P1, PT, R20, 0x1, PT ;  /* 0x000000011400780c */ /* 0x010fc40003f25270 */
[----:B------:R-:W-:Y:S02]  /*2450*/  SEL R5, R11, R18, !P0 ;  /* 0x000000120b057207 */ /* 0x000fe40004000000 */
[----:B------:R-:W-:Y:S02]  /*2460*/  SEL R21, R9, R22, !P1 ;  /* 0x0000001609157207 */ /* 0x000fe40004800000 */
[----:B------:R-:W-:Y:S01]  /*2470*/  SEL R7, R13, R24, !P1 ;  /* 0x000000180d077207 */ /* 0x000fe20004800000 */
[----:B---3--:R-:W-:-:S04]  /*2480*/  IMAD.HI.U32 R22, R19, R2, RZ ;  /* 0x0000000213167227 */ /* 0x008fc800078e00ff */
[----:B------:R-:W-:Y:S01]  /*2490*/  IMAD.HI.U32 R6, R21, R2, RZ ;  /* 0x0000000215067227 */ /* 0x000fe200078e00ff */
[----:B------:R-:W-:-:S04]  /*24a0*/  @P3 SHF.R.U32.HI R19, RZ, R3, R22 ;  /* 0x00000003ff133219 */ /* 0x000fc80000011616 */
        /* <DEDUP_REMOVED lines=8> */
[----:B------:R-:W-:-:S04]  /*2530*/  @!P0 IMAD.HI.U32 R18, R7, R2, RZ ;  /* 0x0000000207128227 */ /* 0x000fc800078e00ff */
[----:B------:R-:W-:Y:S01]  /*2540*/  IMAD.MOV R2, RZ, RZ, -R6 ;  /* 0x000000ffff027224 */ /* 0x000fe200078e0a06 */
[----:B------:R-:W-:-:S03]  /*2550*/  @!P0 SHF.R.U32.HI R18, RZ, R3, R18 ;  /* 0x00000003ff128219 */ /* 0x000fc60000011612 */
[----:B------:R-:W-:Y:S01]  /*2560*/  IMAD R2, R26, R2, R5 ;  /* 0x000000021a027224 */ /* 0x000fe200078e0205 */
[----:B------:R-:W-:Y:S02]  /*2570*/  @!P0 SEL R3, R7, R18, !P3 ;  /* 0x0000001207038207 */ /* 0x000fe40005800000 */
[----:B------:R-:W-:-:S03]  /*2580*/  IADD3 R18, PT, PT, -R5, RZ, RZ ;  /* 0x000000ff05127210 */ /* 0x000fc60007ffe1ff */
[--C-:B------:R-:W-:Y:S02]  /*2590*/  @!P0 IMAD.IADD R6, R6, 0x1, -R3.reuse ;  /* 0x0000000106068824 */ /* 0x100fe400078e0a03 */
[----:B------:R-:W-:Y:S01]  /*25a0*/  @!P0 IMAD R3, R2, R21, R3 ;  /* 0x0000001502038224 */ /* 0x000fe200078e0203 */
[----:B------:R-:W-:Y:S01]  /*25b0*/  IADD3 R2, PT, PT, -R7, RZ, RZ ;  /* 0x000000ff07027210 */ /* 0x000fe20007ffe1ff */
[----:B------:R-:W-:Y:S02]  /*25c0*/  @!P0 IMAD R5, R26, R6, R7 ;  /* 0x000000061a058224 */ /* 0x000fe400078e0207 */
[----:B------:R-:W-:Y:S02]  /*25d0*/  IMAD R11, R4, R18, R11 ;  /* 0x00000012040b7224 */ /* 0x000fe400078e020b */
[----:B------:R-:W-:Y:S02]  /*25e0*/  @!P0 IMAD.MOV.U32 R7, RZ, RZ, R3 ;  /* 0x000000ffff078224 */ /* 0x000fe400078e0003 */
[----:B------:R-:W-:-:S02]  /*25f0*/  IMAD R2, R20, R2, R13 ;  /* 0x0000000214027224 */ /* 0x000fc400078e020d */
[----:B------:R-:W-:Y:S02]  /*2600*/  IMAD R11, R5, R4, R11 ;  /* 0x00000004050b7224 */ /* 0x000fe400078e020b */
[----:B------:R-:W-:Y:S02]  /*2610*/  IMAD R13, R7, R20, R2 ;  /* 0x00000014070d7224 */ /* 0x000fe400078e0202 */
.L_x_40:
[----:B------:R-:W1:Y:S02]  /*2620*/  LDCU UR8, c[0x0][0xb30] ;  /* 0x00016600ff0877ac */ /* 0x000e640008000800 */
[----:B-1----:R-:W-:-:S09]  /*2630*/  UISETP.NE.AND UP0, UPT, UR8, 0x1, UPT ;  /* 0x000000010800788c */ /* 0x002fd2000bf05270 */
[----:B------:R-:W-:Y:S05]  /*2640*/  BRA.U UP0, `(.L_x_41) ;  /* 0x0000000100407547 */ /* 0x000fea000b800000 */
[----:B------:R-:W1:Y:S08]  /*2650*/  LDC.64 R4, c[0x0][0xb10] ;  /* 0x0002c400ff047b82 */ /* 0x000e700000000a00 */
[----:B------:R-:W2:Y:S08]  /*2660*/  LDC.64 R2, c[0x0][0xb18] ;  /* 0x0002c600ff027b82 */ /* 0x000eb00000000a00 */
[----:B------:R-:W4:Y:S08]  /*2670*/  LDC R6, c[0x0][0xb20] ;  /* 0x0002c800ff067b82 */ /* 0x000f300000000800 */
[----:B------:R-:W3:Y:S01]  /*2680*/  LDC R18, c[0x0][0xb0c] ;  /* 0x0002c300ff127b82 */ /* 0x000ee20000000800 */
[----:B-1----:R-:W-:-:S05]  /*2690*/  IMAD.HI.U32 R4, R13, R4, RZ ;  /* 0x000000040d047227 */ /* 0x002fca00078e00ff */
[----:B------:R-:W-:Y:S01]  /*26a0*/  SHF.R.U32.HI R4, RZ, R5, R4 ;  /* 0x00000005ff047219 */ /* 0x000fe20000011604 */
[----:B--2---:R-:W-:Y:S01]  /*26b0*/  IMAD.HI.U32 R3, R11, R3, RZ ;  /* 0x000000030b037227 */ /* 0x004fe200078e00ff */
[----:B------:R-:W-:-:S04]  /*26c0*/  ISETP.NE.AND P0, PT, R2, 0x1, PT ;  /* 0x000000010200780c */ /* 0x000fc80003f05270 */
[----:B----4-:R-:W-:-:S04]  /*26d0*/  SHF.R.U32.HI R6, RZ, R6, R3 ;  /* 0x00000006ff067219 */ /* 0x010fc80000011603 */
[----:B------:R-:W-:Y:S02]  /*26e0*/  SEL R3, R11, R6, !P0 ;  /* 0x000000060b037207 */ /* 0x000fe40004000000 */
[----:B---3--:R-:W-:-:S04]  /*26f0*/  ISETP.NE.AND P1, PT, R18, 0x1, PT ;  /* 0x000000011200780c */ /* 0x008fc80003f25270 */
[----:B------:R-:W-:-:S05]  /*2700*/  SEL R4, R13, R4, !P1 ;  /* 0x000000040d047207 */ /* 0x000fca0004800000 */
[----:B------:R-:W-:Y:S02]  /*2710*/  IMAD.IADD R5, R3, 0x1, -R4 ;  /* 0x0000000103057824 */ /* 0x000fe400078e0a04 */
[----:B------:R-:W-:Y:S02]  /*2720*/  IMAD.IADD R3, R4, 0x1, -R3 ;  /* 0x0000000104037824 */ /* 0x000fe400078e0a03 */
[----:B------:R-:W-:Y:S02]  /*2730*/  IMAD R13, R5, R18, R13 ;  /* 0x00000012050d7224 */ /* 0x000fe400078e020d */
[----:B------:R-:W-:-:S07]  /*2740*/  IMAD R11, R3, R2, R11 ;  /* 0x00000002030b7224 */ /* 0x000fce00078e020b */
.L_x_41:
[----:B------:R-:W-:Y:S01]  /*2750*/  VIADD R14, R14, 0x1 ;  /* 0x000000010e0e7836 */ /* 0x000fe20000000000 */
[----:B------:R-:W-:Y:S01]  /*2760*/  PLOP3.LUT P1, PT, PT, PT, PT, 0x80, 0x8 ;  /* 0x000000000008781c */ /* 0x000fe20003f2f070 */
[----:B------:R-:W-:Y:S02]  /*2770*/  IMAD.IADD R21, R13, 0x1, R60 ;  /* 0x000000010d157824 */ /* 0x000fe400078e023c */
[----:B------:R-:W-:Y:S01]  /*2780*/  IMAD.IADD R20, R11, 0x1, R58 ;  /* 0x000000010b147824 */ /* 0x000fe200078e023a */
[----:B------:R-:W-:-:S04]  /*2790*/  ISETP.NE.AND P0, PT, R14, 0x2, PT ;  /* 0x000000020e00780c */ /* 0x000fc80003f05270 */
[----:B------:R-:W-:Y:S02]  /*27a0*/  SEL R3, RZ, 0x1, P0 ;  /* 0x00000001ff037807 */ /* 0x000fe40000000000 */
[----:B------:R-:W-:Y:S02]  /*27b0*/  SEL R14, R14, RZ, P0 ;  /* 0x000000ff0e0e7207 */ /* 0x000fe40000000000 */
[----:B------:R-:W-:Y:S01]  /*27c0*/  LOP3.LUT R12, R12, R3, RZ, 0x3c, !PT ;  /* 0x000000030c0c7212 */ /* 0x000fe200078e3cff */
[----:B------:R-:W-:Y:S06]  /*27d0*/  @P2 BRA `(.L_x_42) ;  /* 0xfffffff000002947 */ /* 0x000fec000383ffff */
[----:B------:R-:W-:Y:S01]  /*27e0*/  UIADD3 UR4, UPT, UPT, UR4, 0x40, URZ ;  /* 0x0000004004047890 */ /* 0x000fe2000fffe0ff */
[----:B------:R-:W-:-:S03]  /*27f0*/  SHF.L.U32 R3, R15, 0x1f, RZ ;  /* 0x0000001f0f037819 */ /* 0x000fc600000006ff */
[----:B------:R-:W-:-:S09]  /*2800*/  ULEA UR5, UR13, UR4, 0x3 ;  /* 0x000000040d057291 */ /* 0x000fd2000f8e18ff */
[----:B------:R-:W1:Y:S02]  /*2810*/  SYNCS.PHASECHK.TRANS64.TRYWAIT P0, [UR5], R3 ;  /* 0x00000003ff0075a7 */ /* 0x000e640008001105 */
[----:B-1----:R-:W-:Y:S05]  /*2820*/  @!P0 BRA `(.L_x_43) ;  /* 0x0000005400488947 */ /* 0x002fea0003800000 */
.L_x_142:
[----:B------:R-:W-:-:S04]  /*2830*/  UIADD3 UR6, UPT, UPT, UR13, 0x1, URZ ;  /* 0x000000010d067890 */ /* 0x000fc8000fffe0ff */
[----:B------:R-:W-:-:S04]  /*2840*/  UISETP.NE.AND UP0, UPT, UR6, 0x8, UPT ;  /* 0x000000080600788c */ /* 0x000fc8000bf05270 */
[----:B------:R-:W-:Y:S02]  /*2850*/  USEL UR7, URZ, 0x1, UP0 ;  /* 0x00000001ff077887 */ /* 0x000fe40008000000 */
[----:B------:R-:W-:-:S04]  /*2860*/  USEL UR6, UR6, URZ, UP0 ;  /* 0x000000ff06067287 */ /* 0x000fc80008000000 */
[----:B------:R-:W-:Y:S01]  /*2870*/  ULEA UR5, UR6, UR4, 0x3 ;  /* 0x0000000406057291 */ /* 0x000fe2000f8e18ff */
[----:B------:R-:W-:-:S04]  /*2880*/  LOP3.LUT R2, R15, UR7, RZ, 0x3c, !PT ;  /* 0x000000070f027c12 */ /* 0x000fc8000f8e3cff */
[----:B-1----:R-:W-:-:S04]  /*2890*/  SHF.L.U32 R3, R2, 0x1f, RZ ;  /* 0x0000001f02037819 */ /* 0x002fc800000006ff */
[----:B------:R-:W1:Y:S02]  /*28a0*/  SYNCS.PHASECHK.TRANS64.TRYWAIT P0, [UR5], R3 ;  /* 0x00000003ff0075a7 */ /* 0x000e640008001105 */
[----:B-1----:R-:W-:Y:S05]  /*28b0*/  @!P0 BRA `(.L_x_44) ;  /* 0x00000054003c8947 */ /* 0x002fea0003800000 */
.L_x_144:
        /* <DEDUP_REMOVED lines=9> */
.L_x_146:
        /* <DEDUP_REMOVED lines=9> */
.L_x_148:
        /* <DEDUP_REMOVED lines=9> */
.L_x_150:
        /* <DEDUP_REMOVED lines=9> */
.L_x_152:
        /* <DEDUP_REMOVED lines=9> */
.L_x_154:
[----:B------:R-:W-:-:S04]  /*2b90*/  UIADD3 UR6, UPT, UPT, UR6, 0x1, URZ ;  /* 0x0000000106067890 */ /* 0x000fc8000fffe0ff */
[----:B------:R-:W-:-:S04]  /*2ba0*/  UISETP.NE.AND UP0, UPT, UR6, 0x8, UPT ;  /* 0x000000080600788c */ /* 0x000fc8000bf05270 */
[----:B------:R-:W-:Y:S02]  /*2bb0*/  USEL UR5, URZ, 0x1, UP0 ;  /* 0x00000001ff057887 */ /* 0x000fe40008000000 */
[----:B------:R-:W-:-:S04]  /*2bc0*/  USEL UR6, UR6, URZ, UP0 ;  /* 0x000000ff06067287 */ /* 0x000fc80008000000 */
[----:B------:R-:W-:Y:S01]  /*2bd0*/  ULEA UR6, UR6, UR4, 0x3 ;  /* 0x0000000406067291 */ /* 0x000fe2000f8e18ff */
[----:B-1----:R-:W-:-:S04]  /*2be0*/  LOP3.LUT R3, R2, UR5, RZ, 0x3c, !PT ;  /* 0x0000000502037c12 */ /* 0x002fc8000f8e3cff */
[----:B------:R-:W-:Y:S01]  /*2bf0*/  SHF.L.U32 R3, R3, 0x1f, RZ ;  /* 0x0000001f03037819 */ /* 0x000fe200000006ff */
[----:B---3--:R-:W-:-:S07]  /*2c00*/  IMAD.U32 R0, RZ, RZ, UR6 ;  /* 0x00000006ff007e24 */ /* 0x008fce000f8e00ff */
.L_x_50:
[----:B-1----:R1:W2:Y:S02]  /*2c10*/  SYNCS.PHASECHK.TRANS64.TRYWAIT P0, [R0+URZ], R3 ;  /* 0x00000003000075a7 */ /* 0x0022a400080011ff */
[----:B--2---:R-:W-:Y:S05]  /*2c20*/  @!P0 NANOSLEEP.SYNCS 0x989680 ;  /* 0x009896800000895d */ /* 0x004fea0003900000 */
[----:B------:R-:W2:Y:S02]  /*2c30*/  @!P0 SYNCS.PHASECHK.TRANS64 P0, [R0+URZ], R3 ;  /* 0x00000003000085a7 */ /* 0x000ea400080010ff */
[----:B--2---:R-:W-:Y:S05]  /*2c40*/  @P0 EXIT ;  /* 0x000000000000094d */ /* 0x004fea0003800000 */
[----:B------:R-:W-:Y:S05]  /*2c50*/  BRA `(.L_x_50) ;  /* 0xfffffffc00ec7947 */ /* 0x000fea000383ffff */
.L_x_22:
[----:B------:R-:W-:-:S04]  /*2c60*/  UISETP.NE.AND UP1, UPT, UR37, URZ, UPT ;  /* 0x000000ff2500728c */ /* 0x000fc8000bf25270 */
[----:B------:R-:W-:-:S09]  /*2c70*/  UISETP.NE.OR UP1, UPT, UR10, 0x1, UP1 ;  /* 0x000000010a00788c */ /* 0x000fd20008f25670 */
[----:B------:R-:W-:Y:S05]  /*2c80*/  BRA.U UP1, `(.L_x_51) ;  /* 0x00000005014c7547 */ /* 0x000fea000b800000 */
[----:B------:R-:W-:Y:S01]  /*2c90*/  HFMA2 R11, -RZ, RZ, 0, 0 ;  /* 0x00000000ff0b7431 */ /* 0x000fe200000001ff */
[----:B------:R-:W-:Y:S01]  /*2ca0*/  ISETP.GE.U32.AND P2, PT, R10, 0x2, PT ;  /* 0x000000020a00780c */ /* 0x000fe20003f46070 */
[----:B------:R-:W-:Y:S01]  /*2cb0*/  IMAD.MOV.U32 R12, RZ, RZ, 0x1 ;  /* 0x00000001ff0c7424 */ /* 0x000fe200078e00ff */
[----:B------:R-:W-:Y:S01]  /*2cc0*/  CS2R R8, SRZ ;  /* 0x0000000000087805 */ /* 0x000fe2000001ff00 */
[----:B------:R-:W-:Y:S01]  /*2cd0*/  IMAD.MOV.U32 R3, RZ, RZ, RZ ;  /* 0x000000ffff037224 */ /* 0x000fe200078e00ff */
[----:B------:R-:W-:Y:S01]  /*2ce0*/  UMOV UR4, 0x400 ;  /* 0x0000040000047882 */ /* 0x000fe20000000000 */
[----:B------:R-:W-:Y:S01]  /*2cf0*/  UMOV UR6, URZ ;  /* 0x000000ff00067c82 */ /* 0x000fe20008000000 */
[----:B------:R-:W-:-:S12]  /*2d00*/  ULEA UR37, UR37, UR4, 0x18 ;  /* 0x0000000425257291 */ /* 0x000fd8000f8ec0ff */
.L_x_55:
[----:B------:R-:W-:Y:S02]  /*2d10*/  LEA R0, R3, UR37, 0x3 ;  /* 0x0000002503007c11 */ /* 0x000fe4000f8e18ff */
[----:B------:R-:W-:-:S03]  /*2d20*/  SHF.L.U32 R5, R8, 0x1f, RZ ;  /* 0x0000001f08057819 */ /* 0x000fc600000006ff */
[----:B------:R-:W-:Y:S01]  /*2d30*/  VIADD R4, R0, 0x130 ;  /* 0x0000013000047836 */ /* 0x000fe20000000000 */
[----:B------:R-:W1:Y:S02]  /*2d40*/  SYNCS.PHASECHK.TRANS64.TRYWAIT P0, [R0+URZ+0x120], R5 ;  /* 0x00012005000075a7 */ /* 0x000e6400080011ff */
[----:B-1----:R-:W-:Y:S05]  /*2d50*/  @!P0 BRA `(.L_x_52) ;  /* 0x0000005000a48947 */ /* 0x002fea0003800000 */
.L_x_155:
[----:B------:R-:W-:Y:S01]  /*2d60*/  ULEA UR5, UR6, UR37, 0x3 ;  /* 0x0000002506057291 */ /* 0x000fe2000f8e18ff */
[----:B------:R-:W-:Y:S01]  /*2d70*/  PRMT R4, RZ, 0x654, R4 ;  /* 0x00000654ff047816 */ /* 0x000fe20000000004 */
[----:B-1----:R-:W-:Y:S01]  /*2d80*/  @!P2 IMAD.MOV.U32 R5, RZ, RZ, 0x10 ;  /* 0x00000010ff05a424 */ /* 0x002fe200078e00ff */
[----:B------:R-:W-:Y:S01]  /*2d90*/  SHF.L.U32 R7, R12, 0x1f, RZ ;  /* 0x0000001f0c077819 */ /* 0x000fe200000006ff */
[----:B------:R-:W-:Y:S01]  /*2da0*/  UIADD3 UR4, UPT, UPT, UR5, 0xc0, URZ ;  /* 0x000000c005047890 */ /* 0x000fe2000fffe0ff */
[----:B------:R1:W-:Y:S05]  /*2db0*/  SYNCS.ARRIVE.TRANS64.RED.A1T0 RZ, [R4+URZ], RZ ;  /* 0x000000ff04ff79a7 */ /* 0x0003ea00081004ff */
[----:B------:R-:W-:Y:S01]  /*2dc0*/  IMAD.U32 R13, RZ, RZ, UR4 ;  /* 0x00000004ff0d7e24 */ /* 0x000fe2000f8e00ff */
[----:B------:R-:W2:Y:S04]  /*2dd0*/  SYNCS.PHASECHK.TRANS64.TRYWAIT P0, [UR5+0xd0], R7 ;  /* 0x0000d007ff0075a7 */ /* 0x000ea80008001105 */
[----:B------:R-:W-:Y:S01]  /*2de0*/  PRMT R13, R10, 0x654, R13 ;  /* 0x000006540a0d7816 */ /* 0x000fe2000000000d */
[----:B-12---:R-:W-:Y:S06]  /*2df0*/  @!P0 BRA `(.L_x_53) ;  /* 0x0000005000908947 */ /* 0x006fec0003800000 */
.L_x_157:
[----:B------:R-:W-:Y:S01]  /*2e00*/  ULEA UR4, UR6, UR37, 0x4 ;  /* 0x0000002506047291 */ /* 0x000fe2000f8e20ff */
[----:B------:R-:W-:Y:S01]  /*2e10*/  SEL R2, R13, R2, !P2 ;  /* 0x000000020d027207 */ /* 0x000fe20005000000 */
[----:B------:R-:W-:Y:S01]  /*2e20*/  UIADD3 UR5, UPT, UPT, UR5, 0xc0, URZ ;  /* 0x000000c005057890 */ /* 0x000fe2000fffe0ff */
[----:B-1----:R-:W-:Y:S01]  /*2e30*/  LEA R0, R11, UR37, 0x3 ;  /* 0x000000250b007c11 */ /* 0x002fe2000f8e18ff */
[----:B------:R-:W-:Y:S01]  /*2e40*/  UIADD3 UR4, UPT, UPT, UR4, 0x150, URZ ;  /* 0x0000015004047890 */ /* 0x000fe2000fffe0ff */
[----:B------:R1:W-:Y:S01]  /*2e50*/  @!P2 SYNCS.ARRIVE.TRANS64.RED RZ, [R2+URZ], R5 ;  /* 0x0000000502ffa9a7 */ /* 0x0003e200080004ff */
[----:B------:R-:W-:Y:S01]  /*2e60*/  UIADD3 UR6, UPT, UPT, UR6, 0x1, URZ ;  /* 0x0000000106067890 */ /* 0x000fe2000fffe0ff */
[----:B------:R-:W-:-:S03]  /*2e70*/  VIADD R3, R3, 0x1 ;  /* 0x0000000103037836 */ /* 0x000fc60000000000 */
[----:B------:R-:W-:Y:S02]  /*2e80*/  UISETP.NE.AND UP0, UPT, UR6, 0x2, UPT ;  /* 0x000000020600788c */ /* 0x000fe4000bf05270 */
[----:B------:R-:W-:Y:S01]  /*2e90*/  ISETP.NE.AND P0, PT, R3, 0x2, PT ;  /* 0x000000020300780c */ /* 0x000fe20003f05270 */
[----:B------:R-:W-:Y:S06]  /*2ea0*/  UGETNEXTWORKID.BROADCAST [UR4], [UR5] ;  /* 0x00000000040073ca */ /* 0x000fec0008000100 */
[----:B------:R-:W-:Y:S02]  /*2eb0*/  USEL UR4, URZ, 0x1, UP0 ;  /* 0x00000001ff047887 */ /* 0x000fe40008000000 */
[----:B------:R-:W-:-:S04]  /*2ec0*/  USEL UR6, UR6, URZ, UP0 ;  /* 0x000000ff06067287 */ /* 0x000fc80008000000 */
[----:B------:R-:W-:Y:S02]  /*2ed0*/  LOP3.LUT R12, R12, UR4, RZ, 0x3c, !PT ;  /* 0x000000040c0c7c12 */ /* 0x000fe4000f8e3cff */
[----:B-1----:R-:W-:-:S04]  /*2ee0*/  SHF.L.U32 R5, R9, 0x1f, RZ ;  /* 0x0000001f09057819 */ /* 0x002fc800000006ff */
[----:B------:R-:W1:Y:S02]  /*2ef0*/  SYNCS.PHASECHK.TRANS64.TRYWAIT P1, [R0+URZ+0xc0], R5 ;  /* 0x0000c005000075a7 */ /* 0x000e6400080211ff */
[----:B-1----:R-:W-:Y:S05]  /*2f00*/  @!P1 BRA `(.L_x_54) ;  /* 0x0000005000649947 */ /* 0x002fea0003800000 */
.L_x_158:
[----:B------:R-:W-:Y:S01]  /*2f10*/  LEA R4, R11, UR37, 0x4 ;  /* 0x000000250b047c11 */ /* 0x000fe2000f8e20ff */
[----:B-1----:R-:W-:Y:S01]  /*2f20*/  VIADD R0, R0, 0xd0 ;  /* 0x000000d000007836 */ /* 0x002fe20000000000 */
[----:B------:R-:W-:Y:S01]  /*2f30*/  SEL R3, R3, RZ, P0 ;  /* 0x000000ff03037207 */ /* 0x000fe20000000000 */
[----:B------:R-:W-:-:S03]  /*2f40*/  VIADD R11, R11, 0x1 ;  /* 0x000000010b0b7836 */ /* 0x000fc60000000000 */
[----:B------:R-:W1:Y:S01]  /*2f50*/  LDS.128 R4, [R4+0x150] ;  /* 0x0001500004047984 */ /* 0x000e620000000c00 */
[----:B------:R-:W-:Y:S02]  /*2f60*/  PRMT R0, RZ, 0x654, R0 ;  /* 0x00000654ff007816 */ /* 0x000fe40000000000 */
[C---:B------:R-:W-:Y:S01]  /*2f70*/  ISETP.NE.AND P1, PT, R11.reuse, 0x2, PT ;  /* 0x000000020b00780c */ /* 0x040fe20003f25270 */
[----:B------:R-:W-:Y:S01]  /*2f80*/  @!PT LDS RZ, [RZ] ;  /* 0x00000000fffff984 */ /* 0x000fe20000000800 */
[----:B------:R-:W-:Y:S01]  /*2f90*/  @!PT LDS RZ, [RZ] ;  /* 0x00000000fffff984 */ /* 0x000fe20000000800 */
[----:B------:R-:W-:Y:S01]  /*2fa0*/  @!PT LDS RZ, [RZ] ;  /* 0x00000000fffff984 */ /* 0x000fe20000000800 */
[----:B------:R-:W-:Y:S01]  /*2fb0*/  @!PT LDS RZ, [RZ] ;  /* 0x00000000fffff984 */ /* 0x000fe20000000800 */
[----:B------:R2:W-:Y:S06]  /*2fc0*/  MEMBAR.ALL.CTA ;  /* 0x0000000000007992 */ /* 0x0005ec0000008000 */
[----:B--2---:R-:W2:Y:S01]  /*2fd0*/  FENCE.VIEW.ASYNC.S ;  /* 0x00000000000073c6 */ /* 0x004ea20000000000 */
[----:B------:R-:W-:Y:S01]  /*2fe0*/  SEL R11, R11, RZ, P1 ;  /* 0x000000ff0b0b7207 */ /* 0x000fe20000800000 */
[----:B--2---:R2:W-:Y:S01]  /*2ff0*/  SYNCS.ARRIVE.TRANS64.RED.A1T0 RZ, [R0+URZ], RZ ;  /* 0x000000ff00ff79a7 */ /* 0x0045e200081004ff */
[----:B-1----:R-:W-:-:S02]  /*3000*/  LOP3.LUT P3, RZ, R6, 0x1, RZ, 0xc0, !PT ;  /* 0x0000000106ff7812 */ /* 0x002fc4000786c0ff */
[----:B------:R-:W-:-:S04]  /*3010*/  SEL R5, RZ, 0x1, P0 ;  /* 0x00000001ff057807 */ /* 0x000fc80000000000 */
[----:B------:R-:W-:Y:S02]  /*3020*/  LOP3.LUT R8, R8, R5, RZ, 0x3c, !PT ;  /* 0x0000000508087212 */ /* 0x000fe400078e3cff */
[----:B--2---:R-:W-:-:S04]  /*3030*/  SEL R0, RZ, 0x1, P1 ;  /* 0x00000001ff007807 */ /* 0x004fc80000800000 */
[----:B------:R-:W-:Y:S01]  /*3040*/  LOP3.LUT R9, R9, R0, RZ, 0x3c, !PT ;  /* 0x0000000009097212 */ /* 0x000fe200078e3cff */
[----:B------:R-:W-:Y:S06]  /*3050*/  @P3 BRA `(.L_x_55) ;  /* 0xfffffffc002c3947 */ /* 0x000fec000383ffff */
[----:B------:R-:W-:Y:S01]  /*3060*/  ULEA UR5, UR6, UR37, 0x3 ;  /* 0x0000002506057291 */ /* 0x000fe2000f8e18ff */
[----:B------:R-:W-:-:S08]  /*3070*/  SHF.L.U32 R3, R12, 0x1f, RZ ;  /* 0x0000001f0c037819 */ /* 0x000fd000000006ff */
[----:B------:R-:W1:Y:S02]  /*3080*/  SYNCS.PHASECHK.TRANS64 P0, [UR5+0xd0], R3 ;  /* 0x0000d003ff0075a7 */ /* 0x000e640008001005 */
[----:B-1----:R-:W-:Y:S05]  /*3090*/  @P0 BRA `(.L_x_56) ;  /* 0x0000000000080947 */ /* 0x002fea0003800000 */
[----:B------:R-:W1:Y:S02]  /*30a0*/  SYNCS.PHASECHK.TRANS64.TRYWAIT P0, [UR5+0xd0], R3 ;  /* 0x0000d003ff0075a7 */ /* 0x000e640008001105 */
[----:B-1----:R-:W-:Y:S05]  /*30b0*/  @!P0 BRA `(.L_x_57) ;  /* 0x00000050000c8947 */ /* 0x002fea0003800000 */
.L_x_56:
[----:B------:R-:W-:-:S04]  /*30c0*/  UIADD3 UR4, UPT, UPT, UR6, 0x1, URZ ;  /* 0x0000000106047890 */ /* 0x000fc8000fffe0ff */
[----:B------:R-:W-:-:S04]  /*30d0*/  UISETP.NE.AND UP0, UPT, UR4, 0x2, UPT ;  /* 0x000000020400788c */ /* 0x000fc8000bf05270 */
[----:B------:R-:W-:Y:S02]  /*30e0*/  USEL UR7, URZ, 0x1, UP0 ;  /* 0x00000001ff077887 */ /* 0x000fe40008000000 */
[----:B------:R-:W-:-:S04]  /*30f0*/  USEL UR4, UR4, URZ, UP0 ;  /* 0x000000ff04047287 */ /* 0x000fc80008000000 */
[----:B------:R-:W-:Y:S01]  /*3100*/  ULEA UR4, UR4, UR37, 0x3 ;  /* 0x0000002504047291 */ /* 0x000fe2000f8e18ff */
[----:B-1----:R-:W-:-:S04]  /*3110*/  LOP3.LUT R3, R12, UR7, RZ, 0x3c, !PT ;  /* 0x000000070c037c12 */ /* 0x002fc8000f8e3cff */
[----:B------:R-:W-:-:S04]  /*3120*/  SHF.L.U32 R0, R3, 0x1f, RZ ;  /* 0x0000001f03007819 */ /* 0x000fc800000006ff */
[----:B------:R-:W1:Y:S02]  /*3130*/  SYNCS.PHASECHK.TRANS64 P0, [UR4+0xd0], R0 ;  /* 0x0000d000ff0075a7 */ /* 0x000e640008001004 */
[----:B-1----:R-:W-:Y:S05]  /*3140*/  @P0 EXIT ;  /* 0x000000000000094d */ /* 0x002fea0003800000 */
[----:B------:R-:W-:Y:S02]  /*3150*/  SHF.L.U32 R3, R3, 0x1f, RZ ;  /* 0x0000001f03037819 */ /* 0x000fe400000006ff */
[----:B------:R-:W-:-:S07]  /*3160*/  MOV R0, UR4 ;  /* 0x0000000400007c02 */ /* 0x000fce0008000f00 */
.L_x_58:
[----:B-1----:R1:W2:Y:S02]  /*3170*/  SYNCS.PHASECHK.TRANS64.TRYWAIT P0, [R0+URZ+0xd0], R3 ;  /* 0x0000d003000075a7 */ /* 0x0022a400080011ff */
[----:B--2---:R-:W-:Y:S05]  /*3180*/  @!P0 NANOSLEEP.SYNCS 0x989680 ;  /* 0x009896800000895d */ /* 0x004fea0003900000 */
[----:B------:R-:W2:Y:S02]  /*3190*/  @!P0 SYNCS.PHASECHK.TRANS64 P0, [R0+URZ+0xd0], R3 ;  /* 0x0000d003000085a7 */ /* 0x000ea400080010ff */
[----:B--2---:R-:W-:Y:S05]  /*31a0*/  @P0 EXIT ;  /* 0x000000000000094d */ /* 0x004fea0003800000 */
[----:B------:R-:W-:Y:S05]  /*31b0*/  BRA `(.L_x_58) ;  /* 0xfffffffc00ec7947 */ /* 0x000fea000383ffff */
.L_x_51:
[----:B------:R-:W-:Y:S05]  /*31c0*/  BRA.U UP4, `(.L_x_59) ;  /* 0x0000001504487547 */ /* 0x000fea000b800000 */
[----:B------:R-:W-:Y:S01]  /*31d0*/  UMOV UR6, 0x40 ;  /* 0x0000004000067882 */ /* 0x000fe20000000000 */
[----:B------:R-:W-:Y:S01]  /*31e0*/  NOP ;  /* 0x0000000000007918 */ /* 0x000fe20000000000 */
[----:B------:R-:W-:Y:S01]  /*31f0*/  ULEA UR6, UR37, UR6, 0x18 ;  /* 0x0000000625067291 */ /* 0x000fe2000f8ec0ff */
[----:B------:R-:W-:Y:S02]  /*3200*/  UMOV UR7, 0x400 ;  /* 0x0000040000077882 */ /* 0x000fe40000000000 */
[----:B------:R-:W-:-:S06]  /*3210*/  ULEA UR37, UR37, UR7, 0x18 ;  /* 0x0000000725257291 */ /* 0x000fcc000f8ec0ff */
[----:B------:R-:W1:Y:S02]  /*3220*/  LDS.U8 R2, [UR6+0x1c] ;  /* 0x00001c06ff027984 */ /* 0x000e640008000000 */
[----:B-1----:R-:W-:-:S13]  /*3230*/  ISETP.NE.AND P0, PT, R2, RZ, PT ;  /* 0x000000ff0200720c */ /* 0x002fda0003f05270 */
[----:B------:R-:W-:Y:S05]  /*3240*/  @P0 BRA `(.L_x_60) ;  /* 0x0000000400080947 */ /* 0x000fea0003800000 */
[----:B------:R-:W-:Y:S02]  /*3250*/  UISETP.NE.U32.AND UP0, UPT, UR5, 0x1, UPT ;  /* 0x000000010500788c */ /* 0x000fe4000bf05070 */
[----:B------:R-:W-:-:S07]  /*3260*/  UIADD3 UR8, UPT, UPT, UR6, 0x8, URZ ;  /* 0x0000000806087890 */ /* 0x000fce000fffe0ff */
[----:B------:R-:W-:Y:S05]  /*3270*/  BRA.U !UP0, `(.L_x_61) ;  /* 0x00000001089c7547 */ /* 0x000fea000b800000 */
[----:B------:R-:W-:Y:S01]  /*3280*/  ELECT P0, URZ, PT ;  /* 0x0000000000ff782f */ /* 0x000fe20003800000 */
[----:B------:R-:W-:-:S12]  /*3290*/  BSSY B0, `(.L_x_61) ;  /* 0x0000025000007945 */ /* 0x000fd80003800000 */
[----:B------:R-:W-:Y:S05]  /*32a0*/  @!P0 BRA `(.L_x_62) ;  /* 0x00000000008c8947 */ /* 0x000fea0003800000 */
[----:B------:R-:W-:-:S05]  /*32b0*/  UMOV UR7, 0x10 ;  /* 0x0000001000077882 */ /* 0x000fca0000000000 */
[----:B------:R-:W-:Y:S04]  /*32c0*/  DEPBAR.LE SB1, 0x36 ;  /* 0x00009d800000791a */ /* 0x000fe80000000000 */
[----:B------:R-:W1:Y:S02]  /*32d0*/  UTCATOMSWS.2CTA.FIND_AND_SET.ALIGN UP1, UR7, UR7 ;  /* 0x00000007000775e3 */ /* 0x000e640008220800 */
[----:B-1----:R-:W-:Y:S01]  /*32e0*/  MOV R11, UR7 ;  /* 0x00000007000b7c02 */ /* 0x002fe20008000f00 */
[----:B------:R-:W-:Y:S06]  /*32f0*/  BRA.U UP1, `(.L_x_63) ;  /* 0x0000000101187547 */ /* 0x000fec000b800000 */
.L_x_64:
[----:B------:R-:W-:Y:S05]  /*3300*/  NANOSLEEP 0x64 ;  /* 0x000000640000795d */ /* 0x000fea0003800000 */
[----:B------:R-:W-:-:S05]  /*3310*/  UMOV UR7, 0x10 ;  /* 0x0000001000077882 */ /* 0x000fca0000000000 */
[----:B------:R-:W-:Y:S04]  /*3320*/  DEPBAR.LE SB1, 0x36 ;  /* 0x00009d800000791a */ /* 0x000fe80000000000 */
[----:B------:R-:W1:Y:S02]  /*3330*/  UTCATOMSWS.2CTA.FIND_AND_SET.ALIGN UP1, UR7, UR7 ;  /* 0x00000007000775e3 */ /* 0x000e640008220800 */
[----:B-1----:R-:W-:Y:S01]  /*3340*/  MOV R11, UR7 ;  /* 0x00000007000b7c02 */ /* 0x002fe20008000f00 */
[----:B------:R-:W-:Y:S05]  /*3350*/  BRA.U !UP1, `(.L_x_64) ;  /* 0xfffffffd09e87547 */ /* 0x000fea000b83ffff */
.L_x_63:
[----:B------:R-:W1:Y:S01]  /*3360*/  LDS R5, [UR6+0x10] ;  /* 0x00001006ff057984 */ /* 0x000e620008000800 */
[----:B------:R-:W-:Y:S01]  /*3370*/  IMAD.U32 R3, RZ, RZ, UR37 ;  /* 0x00000025ff037e24 */ /* 0x000fe2000f8e00ff */
[----:B------:R-:W-:-:S03]  /*3380*/  MOV R2, UR4 ;  /* 0x0000000400027c02 */ /* 0x000fc60008000f00 */
[----:B------:R-:W-:Y:S01]  /*3390*/  VIADD R3, R3, 0x170 ;  /* 0x0000017003037836 */ /* 0x000fe20000000000 */
[----:B-1----:R-:W-:-:S04]  /*33a0*/  SHF.L.U32 R5, R5, 0x1f, RZ ;  /* 0x0000001f05057819 */ /* 0x002fc800000006ff */
[----:B------:R-:W1:Y:S02]  /*33b0*/  SYNCS.PHASECHK.TRANS64.TRYWAIT P0, [UR6+0x8], R5 ;  /* 0x00000805ff0075a7 */ /* 0x000e640008001106 */
[----:B-1----:R-:W-:Y:S05]  /*33c0*/  @P0 BRA `(.L_x_65) ;  /* 0x0000000000080947 */ /* 0x002fea0003800000 */
[----:B------:R-:W1:Y:S02]  /*33d0*/  SYNCS.PHASECHK.TRANS64.TRYWAIT P0, [UR6+0x8], R5 ;  /* 0x00000805ff0075a7 */ /* 0x000e640008001106 */
[----:B-1----:R-:W-:Y:S05]  /*33e0*/  @!P0 BRA `(.L_x_66) ;  /* 0x0000004c00588947 */ /* 0x002fea0003800000 */
.L_x_65:
[----:B-1----:R-:W-:Y:S01]  /*33f0*/  HFMA2 R4, -RZ, RZ, 0, 5.9604644775390625e-08 ;  /* 0x00000001ff047431 */ /* 0x002fe200000001ff */
[----:B------:R-:W-:Y:S01]  /*3400*/  UPRMT UR7, UR4, 0x654, UR8 ;  /* 0x0000065404077896 */ /* 0x000fe20008000008 */
[----:B------:R-:W-:Y:S01]  /*3410*/  IMAD.MOV.U32 R6, RZ, RZ, 0xffff ;  /* 0x0000ffffff067424 */ /* 0x000fe200078e00ff */
[----:B------:R-:W-:Y:S01]  /*3420*/  PRMT R2, R2, 0x654, R3 ;  /* 0x0000065402027816 */ /* 0x000fe20000000003 */
[----:B------:R-:W-:Y:S02]  /*3430*/  IMAD.MOV.U32 R5, RZ, RZ, 0x4 ;  /* 0x00000004ff057424 */ /* 0x000fe400078e00ff */
[----:B------:R-:W-:Y:S01]  /*3440*/  IMAD.SHL.U32 R9, R11, 0x20, RZ ;  /* 0x000000200b097824 */ /* 0x000fe200078e00ff */
[----:B------:R-:W-:Y:S02]  /*3450*/  MOV R3, UR7 ;  /* 0x0000000700037c02 */ /* 0x000fe40008000f00 */
[-C--:B------:R-:W-:Y:S01]  /*3460*/  SHF.L.U32 R7, R6, R11.reuse, RZ ;  /* 0x0000000b06077219 */ /* 0x080fe200000006ff */
[----:B------:R1:W-:Y:S01]  /*3470*/  SYNCS.ARRIVE.TRANS64.RED RZ, [UR7], R5 ;  /* 0x00000005ffff79a7 */ /* 0x0003e20008000407 */
[----:B------:R-:W-:Y:S01]  /*3480*/  SHF.L.U32 R6, R4, R11, RZ ;  /* 0x0000000b04067219 */ /* 0x000fe200000006ff */
[----:B------:R1:W-:Y:S04]  /*3490*/  STS [UR37+0x170], R9 ;  /* 0x00017009ff007988 */ /* 0x0003e80008000825 */
[----:B------:R1:W-:Y:S04]  /*34a0*/  STAS [R2.64], R11 ;  /* 0x0000000b02007dbd */ /* 0x0003e8000c0008ff */
[----:B------:R1:W-:Y:S04]  /*34b0*/  ATOMS.OR RZ, [UR6+0x14], R7 ;  /* 0x00001407ffff798c */ /* 0x0003e8000b000006 */
[----:B------:R1:W-:Y:S04]  /*34c0*/  ATOMS.OR RZ, [UR6+0x18], R6 ;  /* 0x00001806ffff798c */ /* 0x0003e8000b000006 */
[----:B------:R1:W-:Y:S02]  /*34d0*/  ATOMS.XOR RZ, [UR6+0x10], R4 ;  /* 0x00001004ffff798c */ /* 0x0003e4000b800006 */
.L_x_62:
[----:B------:R-:W-:Y:S05]  /*34e0*/  BSYNC B0 ;  /* 0x0000000000007941 */ /* 0x000fea0003800000 */
.L_x_61:
[----:B------:R-:W-:Y:S05]  /*34f0*/  BRA.U UP0, `(.L_x_67) ;  /* 0x00000001006c7547 */ /* 0x000fea000b800000 */
[----:B------:R-:W-:-:S03]  /*3500*/  UMOV UR7, 0xffffffff ;  /* 0xffffffff00077882 */ /* 0x000fc60000000000 */
[----:B------:R-:W-:Y:S05]  /*3510*/  BRA.DIV UR7, `(.L_x_68) ;  /* 0x0000004e07247947 */ /* 0x000fea000b800000 */
[----:B------:R-:W-:-:S13]  /*3520*/  ELECT P6, URZ, PT ;  /* 0x0000000000ff782f */ /* 0x000fda00038c0000 */
.L_x_162:
[----:B------:R-:W-:Y:S05]  /*3530*/  @!P6 BRA `(.L_x_67) ;  /* 0x00000000005ce947 */ /* 0x000fea0003800000 */
[----:B-1----:R-:W1:Y:S02]  /*3540*/  LDS R3, [UR6+0x10] ;  /* 0x00001006ff037984 */ /* 0x002e640008000800 */
[----:B-1----:R-:W-:-:S04]  /*3550*/  SHF.L.U32 R3, R3, 0x1f, RZ ;  /* 0x0000001f03037819 */ /* 0x002fc800000006ff */
[----:B------:R-:W1:Y:S02]  /*3560*/  SYNCS.PHASECHK.TRANS64.TRYWAIT P0, [UR6+0x8], R3 ;  /* 0x00000803ff0075a7 */ /* 0x000e640008001106 */
[----:B-1----:R-:W-:Y:S05]  /*3570*/  @P0 BRA `(.L_x_69) ;  /* 0x0000000000080947 */ /* 0x002fea0003800000 */
[----:B------:R-:W1:Y:S02]  /*3580*/  SYNCS.PHASECHK.TRANS64.TRYWAIT P0, [UR6+0x8], R3 ;  /* 0x00000803ff0075a7 */ /* 0x000e640008001106 */
[----:B-1----:R-:W-:Y:S05]  /*3590*/  @!P0 BRA `(.L_x_70) ;  /* 0x0000004c00248947 */ /* 0x002fea0003800000 */
.L_x_69:
[----:B------:R-:W2:Y:S01]  /*35a0*/  LDS R5, [UR37+0x170] ;  /* 0x00017025ff057984 */ /* 0x000ea20008000800 */
[----:B-1----:R-:W-:Y:S02]  /*35b0*/  HFMA2 R2, -RZ, RZ, 0, 5.9604644775390625e-08 ;  /* 0x00000001ff027431 */ /* 0x002fe400000001ff */
[----:B------:R-:W-:Y:S01]  /*35c0*/  IMAD.MOV.U32 R3, RZ, RZ, 0xffff ;  /* 0x0000ffffff037424 */ /* 0x000fe200078e00ff */
[----:B------:R-:W-:Y:S01]  /*35d0*/  UPRMT UR7, UR4, 0x654, UR8 ;  /* 0x0000065404077896 */ /* 0x000fe20008000008 */
[----:B--2---:R-:W-:-:S03]  /*35e0*/  IMAD.SHL.U32 R4, R5, 0x20, RZ ;  /* 0x0000002005047824 */ /* 0x004fc600078e00ff */
[-C--:B------:R-:W-:Y:S02]  /*35f0*/  SHF.L.U32 R3, R3, R5.reuse, RZ ;  /* 0x0000000503037219 */ /* 0x080fe400000006ff */
[----:B------:R-:W-:Y:S01]  /*3600*/  SHF.L.U32 R5, R2, R5, RZ ;  /* 0x0000000502057219 */ /* 0x000fe200000006ff */
[----:B------:R2:W-:Y:S04]  /*3610*/  STS [UR37+0x170], R4 ;  /* 0x00017004ff007988 */ /* 0x0005e80008000825 */
[----:B------:R2:W-:Y:S04]  /*3620*/  ATOMS.OR RZ, [UR6+0x14], R3 ;  /* 0x00001403ffff798c */ /* 0x0005e8000b000006 */
[----:B------:R2:W-:Y:S01]  /*3630*/  ATOMS.OR RZ, [UR6+0x18], R5 ;  /* 0x00001805ffff798c */ /* 0x0005e2000b000006 */
[----:B------:R-:W-:Y:S03]  /*3640*/  SYNCS.ARRIVE.TRANS64.RED.A1T0 RZ, [UR7], RZ ;  /* 0x000000ffffff79a7 */ /* 0x000fe60008100407 */
[----:B------:R2:W-:Y:S01]  /*3650*/  ATOMS.XOR RZ, [UR6+0x10], R2 ;  /* 0x00001002ffff798c */ /* 0x0005e2000b800006 */
[----:B------:R-:W-:Y:S05]  /*3660*/  BRA `(.L_x_67) ;  /* 0x0000000000107947 */ /* 0x000fea0003800000 */
.L_x_60:
[----:B------:R-:W-:-:S05]  /*3670*/  MOV R2, 0xffffffff ;  /* 0xffffffff00027802 */ /* 0x000fca0000000f00 */
[----:B------:R1:W-:Y:S02]  /*3680*/  STS [UR37+0x170], R2 ;  /* 0x00017002ff007988 */ /* 0x0003e40008000825 */
[----:B-1----:R-:W-:Y:S02]  /*3690*/  MOV R2, 0x36b0 ;  /* 0x000036b000027802 */ /* 0x002fe40000000f00 */
[----:B-----5:R-:W-:Y:S05]  /*36a0*/  CALL.REL.NOINC `($__internal_1_$__cuda_sm10x_tcgen05_guardrail_trap_phase_invalid_during_alloc) ;  /* 0x0000005000847944 */ /* 0x020fea0003c00000 */
.L_x_67:
[----:B------:R-:W-:Y:S05]  /*36b0*/  WARPSYNC.ALL ;  /* 0x0000000000007948 */ /* 0x000fea0003800000 */
[----:B------:R-:W3:Y:S01]  /*36c0*/  S2UR UR7, SR_CgaCtaId ;  /* 0x00000000000779c3 */ /* 0x000ee20000008800 */
[----:B------:R-:W-:Y:S01]  /*36d0*/  UMOV UR6, 0x400 ;  /* 0x0000040000067882 */ /* 0x000fe20000000000 */
[----:B------:R-:W-:-:S06]  /*36e0*/  NOP ;  /* 0x0000000000007918 */ /* 0x000fcc0000000000 */
[----:B------:R-:W-:Y:S06]  /*36f0*/  BAR.ARV 0x6, 0xa0 ;  /* 0x0182800000007b1d */ /* 0x000fec0000002000 */
[----:B------:R-:W4:Y:S01]  /*3700*/  LDCU UR8, c[0x0][0x38c] ;  /* 0x00007180ff0877ac */ /* 0x000f220008000800 */
[----:B------:R-:W-:Y:S01]  /*3710*/  LOP3.LUT R0, R0, 0xffff, RZ, 0xc0, !PT ;  /* 0x0000ffff00007812 */ /* 0x000fe200078ec0ff */
[----:B-1----:R-:W-:Y:S01]  /*3720*/  IMAD.MOV.U32 R9, RZ, RZ, 0x1 ;  /* 0x00000001ff097424 */ /* 0x002fe200078e00ff */
[----:B------:R-:W-:Y:S01]  /*3730*/  LOP3.LUT R8, R8, 0xffff, RZ, 0xc0, !PT ;  /* 0x0000ffff08087812 */ /* 0x000fe200078ec0ff */
[----:B------:R-:W-:Y:S01]  /*3740*/  UMOV UR19, URZ ;  /* 0x000000ff00137c82 */ /* 0x000fe20008000000 */
[----:B------:R-:W-:Y:S01]  /*3750*/  R2UR UR10, R0 ;  /* 0x00000000000a72ca */ /* 0x000fe200000e0000 */
[----:B------:R-:W-:Y:S01]  /*3760*/  UMOV UR18, URZ ;  /* 0x000000ff00127c82 */ /* 0x000fe20008000000 */
[----:B------:R-:W-:Y:S01]  /*3770*/  R2UR UR11, R8 ;  /* 0x00000000080b72ca */ /* 0x000fe200000e0000 */
[----:B------:R-:W-:Y:S01]  /*3780*/  IMAD.MOV.U32 R8, RZ, RZ, RZ ;  /* 0x000000ffff087224 */ /* 0x000fe200078e00ff */
[----:B------:R-:W-:Y:S01]  /*3790*/  UMOV UR17, URZ ;  /* 0x000000ff00117c82 */ /* 0x000fe20008000000 */
[----:B---3--:R-:W-:-:S02]  /*37a0*/  ULEA UR7, UR7, UR6, 0x18 ;  /* 0x0000000607077291 */ /* 0x008fc4000f8ec0ff */
[----:B------:R-:W-:Y:S02]  /*37b0*/  UISETP.NE.AND UP2, UPT, UR5, URZ, UPT ;  /* 0x000000ff0500728c */ /* 0x000fe4000bf45270 */
[----:B------:R-:W-:Y:S02]  /*37c0*/  UIADD3 UR12, UPT, UPT, UR7, 0x3300, URZ ;  /* 0x00003300070c7890 */ /* 0x000fe4000fffe0ff */
[----:B------:R-:W-:Y:S02]  /*37d0*/  UIADD3 UR13, UPT, UPT, UR7, 0x23300, URZ ;  /* 0x00023300070d7890 */ /* 0x000fe4000fffe0ff */
[----:B----4-:R-:W-:Y:S01]  /*37e0*/  UIADD3 UR8, UPT, UPT, UR8, 0x7f, URZ ;  /* 0x0000007f08087890 */ /* 0x010fe2000fffe0ff */
[----:B--2---:R-:W1:Y:S01]  /*37f0*/  LDS R2, [UR7+0x170] ;  /* 0x00017007ff027984 */ /* 0x004e620008000800 */
[----:B------:R-:W-:Y:S02]  /*3800*/  USHF.R.U32.HI UR12, URZ, 0x4, UR12 ;  /* 0x00000004ff0c7899 */ /* 0x000fe4000801160c */
[----:B------:R-:W-:-:S02]  /*3810*/  USHF.R.S32.HI UR6, URZ, 0x1f, UR8 ;  /* 0x0000001fff067899 */ /* 0x000fc40008011408 */
[----:B------:R-:W-:Y:S02]  /*3820*/  USHF.R.U32.HI UR13, URZ, 0x4, UR13 ;  /* 0x00000004ff0d7899 */ /* 0x000fe4000801160d */
[----:B------:R-:W-:Y:S02]  /*3830*/  ULEA.HI UR6, UR6, UR8, URZ, 0x7 ;  /* 0x0000000806067291 */ /* 0x000fe4000f8f38ff */
[----:B------:R-:W-:Y:S02]  /*3840*/  ULOP3.LUT UR12, UR12, 0x3fff, URZ, 0xc0, !UPT ;  /* 0x00003fff0c0c7892 */ /* 0x000fe4000f8ec0ff */
[----:B------:R-:W-:Y:S02]  /*3850*/  USHF.R.S32.HI UR6, URZ, 0x7, UR6 ;  /* 0x00000007ff067899 */ /* 0x000fe40008011406 */
[----:B------:R-:W-:Y:S02]  /*3860*/  ULOP3.LUT UR13, UR13, 0x3fff, URZ, 0xc0, !UPT ;  /* 0x00003fff0d0d7892 */ /* 0x000fe4000f8ec0ff */
[----:B------:R-:W-:Y:S01]  /*3870*/  UISETP.LT.AND UP0, UPT, UR6, 0x1, UPT ;  /* 0x000000010600788c */ /* 0x000fe2000bf01270 */
[----:B------:R-:W-:Y:S01]  /*3880*/  UMOV UR36, 0x0 ;  /* 0x0000000000247882 */ /* 0x000fe20000000000 */
        /* <DEDUP_REMOVED lines=9> */
[----:B------:R-:W-:-:S02]  /*3920*/  ULOP3.LUT UR12, UR12, 0x10000, URZ, 0xfc, !UPT ;  /* 0x000100000c0c7892 */ /* 0x000fc4000f8efcff */
[----:B------:R-:W-:Y:S02]  /*3930*/  ULOP3.LUT UR13, UR13, 0x10000, URZ, 0xfc, !UPT ;  /* 0x000100000d0d7892 */ /* 0x000fe4000f8efcff */
[----:B------:R-:W-:Y:S01]  /*3940*/  USEL UR20, UR6, 0x1, !UP0 ;  /* 0x0000000106147887 */ /* 0x000fe2000c000000 */
[----:B------:R-:W-:Y:S01]  /*3950*/  UMOV UR26, 0x0 ;  /* 0x00000000001a7882 */ /* 0x000fe20000000000 */
[----:B------:R-:W-:Y:S01]  /*3960*/  UMOV UR27, 0x8100490 ;  /* 0x08100490001b7882 */ /* 0x000fe20000000000 */
[----:B------:R-:W-:Y:S01]  /*3970*/  UMOV UR24, 0x0 ;  /* 0x0000000000187882 */ /* 0x000fe20000000000 */
[----:B------:R-:W-:Y:S01]  /*3980*/  UMOV UR25, 0x8100490 ;  /* 0x0810049000197882 */ /* 0x000fe20000000000 */
[----:B------:R-:W-:Y:S01]  /*3990*/  UMOV UR22, 0x0 ;  /* 0x0000000000167882 */ /* 0x000fe20000000000 */
[----:B------:R-:W-:Y:S01]  /*39a0*/  UMOV UR23, 0x8100490 ;  /* 0x0810049000177882 */ /* 0x000fe20000000000 */
[----:B-1----:R-:W-:Y:S02]  /*39b0*/  R2UR UR21, R2 ;  /* 0x00000000021572ca */ /* 0x002fe400000e0000 */
[----:B------:R-:W-:-:S13]  /*39c0*/  CS2R R2, SRZ ;  /* 0x0000000000027805 */ /* 0x000fda000001ff00 */
.L_x_78:
[C---:B------:R-:W-:Y:S02]  /*39d0*/  LEA R0, R8.reuse, UR7, 0x3 ;  /* 0x0000000708007c11 */ /* 0x040fe4000f8e18ff */
[----:B------:R-:W-:Y:S02]  /*39e0*/  SHF.L.U32 R5, R3, 0x1f, RZ ;  /* 0x0000001f03057819 */ /* 0x000fe400000006ff */
[----:B------:R-:W-:Y:S02]  /*39f0*/  LEA R4, R8, UR7, 0x4 ;  /* 0x0000000708047c11 */ /* 0x000fe4000f8e20ff */
[----:B------:R-:W1:Y:S02]  /*3a00*/  SYNCS.PHASECHK.TRANS64.TRYWAIT P0, [R0+URZ+0xc0], R5 ;  /* 0x0000c005000075a7 */ /* 0x000e6400080011ff */
[----:B-1-3--:R-:W-:Y:S05]  /*3a10*/  @!P0 BRA `(.L_x_71) ;  /* 0x00000048001c8947 */ /* 0x00afea0003800000 */
.L_x_163:
[----:B-1----:R-:W1:Y:S01]  /*3a20*/  LDS.128 R4, [R4+0x150] ;  /* 0x0001500004047984 */ /* 0x002e620000000c00 */
[----:B------:R-:W-:Y:S02]  /*3a30*/  VIADD R0, R0, 0xd0 ;  /* 0x000000d000007836 */ /* 0x000fe40000000000 */
[----:B------:R-:W-:Y:S01]  /*3a40*/  VIADD R8, R8, 0x1 ;  /* 0x0000000108087836 */ /* 0x000fe20000000000 */
[----:B------:R-:W-:Y:S01]  /*3a50*/  @!PT LDS RZ, [RZ] ;  /* 0x00000000fffff984 */ /* 0x000fe20000000800 */
[----:B------:R-:W-:Y:S01]  /*3a60*/  @!PT LDS RZ, [RZ] ;  /* 0x00000000fffff984 */ /* 0x000fe20000000800 */
[----:B------:R-:W-:Y:S01]  /*3a70*/  @!PT LDS RZ, [RZ] ;  /* 0x00000000fffff984 */ /* 0x000fe20000000800 */
[----:B------:R-:W-:Y:S01]  /*3a80*/  @!PT LDS RZ, [RZ] ;  /* 0x00000000fffff984 */ /* 0x000fe20000000800 */
[----:B------:R2:W-:Y:S06]  /*3a90*/  MEMBAR.ALL.CTA ;  /* 0x0000000000007992 */ /* 0x0005ec0000008000 */
[----:B--2---:R-:W2:Y:S01]  /*3aa0*/  FENCE.VIEW.ASYNC.S ;  /* 0x00000000000073c6 */ /* 0x004ea20000000000 */
[----:B------:R-:W-:-:S04]  /*3ab0*/  PRMT R0, RZ, 0x654, R0 ;  /* 0x00000654ff007816 */ /* 0x000fc80000000000 */
[----:B--2---:R2:W-:Y:S01]  /*3ac0*/  SYNCS.ARRIVE.TRANS64.RED.A1T0 RZ, [R0+URZ], RZ ;  /* 0x000000ff00ff79a7 */ /* 0x0045e200081004ff */
[----:B-1----:R-:W-:Y:S01]  /*3ad0*/  LOP3.LUT P1, RZ, R6, 0x1, RZ, 0xc0, !PT ;  /* 0x0000000106ff7812 */ /* 0x002fe2000782c0ff */
[----:B--2---:R-:W-:-:S12]  /*3ae0*/  BRA.U UP2, `(.L_x_72) ;  /* 0x0000000502587547 */ /* 0x004fd8000b800000 */
[----:B------:R-:W1:Y:S01]  /*3af0*/  LDCU UR8, c[0x0][0x38c] ;  /* 0x00007180ff0877ac */ /* 0x000e620008000800 */
[----:B------:R-:W-:Y:S02]  /*3b00*/  PLOP3.LUT P2, PT, PT, PT, PT, 0x80, 0x8 ;  /* 0x000000000008781c */ /* 0x000fe40003f4f070 */
[----:B------:R-:W-:Y:S01]  /*3b10*/  SHF.L.U32 R5, R9, 0x1f, RZ ;  /* 0x0000001f09057819 */ /* 0x000fe200000006ff */
[----:B-1----:R-:W-:Y:S02]  /*3b20*/  UISETP.GE.AND UP0, UPT, UR8, 0x1, UPT ;  /* 0x000000010800788c */ /* 0x002fe4000bf06270 */
[----:B------:R-:W-:-:S04]  /*3b30*/  ULEA UR8, UR19, UR7, 0x3 ;  /* 0x0000000713087291 */ /* 0x000fc8000f8e18ff */
[----:B------:R-:W-:-:S05]  /*3b40*/  PLOP3.LUT P0, PT, PT, PT, UP0, 0x80, 0x8 ;  /* 0x000000000008781c */ /* 0x000fca0003f0f008 */
[----:B------:R-:W-:-:S08]  /*3b50*/  @UP0 ULEA UR9, UR18, UR7, 0x3 ;  /* 0x0000000712090291 */ /* 0x000fd0000f8e18ff */
[----:B------:R-:W-:-:S04]  /*3b60*/  @P0 SHF.L.U32 R0, R2, 0x1f, RZ ;  /* 0x0000001f02000819 */ /* 0x000fc800000006ff */
[----:B------:R1:W2:Y:S01]  /*3b70*/  @P0 SYNCS.PHASECHK.TRANS64.TRYWAIT P2, [UR9], R0 ;  /* 0x00000000ff0005a7 */ /* 0x0002a20008041109 */
[----:B------:R-:W-:Y:S01]  /*3b80*/  ULEA UR9, UR19, UR21, 0x5 ;  /* 0x0000001513097291 */ /* 0x000fe2000f8e28ff */
[----:B------:R-:W3:Y:S02]  /*3b90*/  SYNCS.PHASECHK.TRANS64.TRYWAIT P0, [UR8+0x100], R5 ;  /* 0x00010005ff0075a7 */ /* 0x000ee40008001108 */
[----:B-123--:R-:W-:Y:S09]  /*3ba0*/  @!P0 BRA `(.L_x_73) ;  /* 0x0000004400cc8947 */ /* 0x00eff20003800000 */
.L_x_165:
[----:B------:R-:W-:Y:S01]  /*3bb0*/  UMOV UR16, UR17 ;  /* 0x0000001100107c82 */ /* 0x000fe20008000000 */
[----:B------:R-:W-:Y:S05]  /*3bc0*/  BRA.U !UP0, `(.L_x_74) ;  /* 0x0000000508107547 */ /* 0x000fea000b800000 */
[----:B------:R-:W-:Y:S02]  /*3bd0*/  UIADD3 UR16, UPT, UPT, UR20, UR17, URZ ;  /* 0x0000001114107290 */ /* 0x000fe4000fffe0ff */
[----:B------:R-:W-:Y:S01]  /*3be0*/  UPLOP3.LUT UP3, UPT, UPT, UPT, UPT, 0x40, 0x4 ;  /* 0x000000000004789c */ /* 0x000fe20003f6e870 */
[----:B------:R-:W-:Y:S01]  /*3bf0*/  UMOV UR15, UR6 ;  /* 0x00000006000f7c82 */ /* 0x000fe20008000000 */
[----:B------:R-:W-:-:S09]  /*3c00*/  UMOV UR58, UR18 ;  /* 0x00000012003a7c82 */ /* 0x000fd20008000000 */
.L_x_77:
[----:B--2---:R-:W-:Y:S01]  /*3c10*/  ULEA UR14, UR58, UR7, 0x3 ;  /* 0x000000073a0e7291 */ /* 0x004fe2000f8e18ff */
[----:B---3--:R-:W-:Y:S11]  /*3c20*/  @P2 BRA `(.L_x_75) ;  /* 0x00000000000c2947 */ /* 0x008ff60003800000 */
[----:B-1----:R-:W-:Y:S04]  /*3c30*/  SHF.L.U32 R5, R2, 0x1f, RZ ;  /* 0x0000001f02057819 */ /* 0x002fe800000006ff */
[----:B------:R-:W1:Y:S02]  /*3c40*/  SYNCS.PHASECHK.TRANS64.TRYWAIT P0, [UR14], R5 ;  /* 0x00000005ff0075a7 */ /* 0x000e64000800110e */
[----:B-1----:R-:W-:Y:S05]  /*3c50*/  @!P0 BRA `(.L_x_76) ;  /* 0x0000004400b88947 */ /* 0x002fea0003800000 */
.L_x_75:
[----:B------:R-:W-:Y:S01]  /*3c60*/  UISETP.NE.AND UP0, UPT, UR15, 0x1, UPT ;  /* 0x000000010f00788c */ /* 0x000fe2000bf05270 */
[----:B------:R-:W-:Y:S01]  /*3c70*/  PLOP3.LUT P2, PT, PT, PT, PT, 0x80, 0x8 ;  /* 0x000000000008781c */ /* 0x000fe20003f4f070 */
[----:B------:R-:W-:Y:S02]  /*3c80*/  UIADD3 UR18, UPT, UPT, UR58, 0x1, URZ ;  /* 0x000000013a127890 */ /* 0x000fe4000fffe0ff */
[----:B------:R-:W-:Y:S02]  /*3c90*/  ULEA UR68, UR58, UR13, 0x9 ;  /* 0x0000000d3a447291 */ /* 0x000fe4000f8e48ff */
[----:B------:R-:W-:Y:S01]  /*3ca0*/  UISETP.NE.AND UP1, UPT, UR18, 0x8, UPT ;  /* 0x000000081200788c */ /* 0x000fe2000bf25270 */
[----:B------:R-:W-:Y:S01]  /*3cb0*/  PLOP3.LUT P0, PT, PT, PT, UP0, 0x80, 0x8 ;  /* 0x000000000008781c */ /* 0x000fe20003f0f008 */
[----:B------:R-:W-:Y:S02]  /*3cc0*/  ULEA UR66, UR58, UR12, 0xa ;  /* 0x0000000c3a427291 */ /* 0x000fe4000f8e50ff */
[----:B------:R-:W-:Y:S02]  /*3cd0*/  USEL UR39, URZ, 0x1, UP1 ;  /* 0x00000001ff277887 */ /* 0x000fe40008800000 */
[----:B------:R-:W-:Y:S02]  /*3ce0*/  USEL UR18, UR18, URZ, UP1 ;  /* 0x000000ff12127287 */ /* 0x000fe40008800000 */
[----:B------:R-:W-:Y:S02]  /*3cf0*/  UIADD3 UR64, UPT, UPT, UR68, 0x2, URZ ;  /* 0x0000000244407890 */ /* 0x000fe4000fffe0ff */
[----:B------:R-:W-:Y:S01]  /*3d00*/  @UP0 ULEA UR38, UR18, UR7, 0x3 ;  /* 0x0000000712260291 */ /* 0x000fe2000f8e18ff */
[----:B------:R-:W-:Y:S01]  /*3d10*/  LOP3.LUT R2, R2, UR39, RZ, 0x3c, !PT ;  /* 0x0000002702027c12 */ /* 0x000fe2000f8e3cff */
[----:B------:R-:W-:Y:S02]  /*3d20*/  UIADD3 UR62, UPT, UPT, UR66, 0x2, URZ ;  /* 0x00000002423e7890 */ /* 0x000fe4000fffe0ff */
[----:B------:R-:W-:Y:S01]  /*3d30*/  UIADD3 UR60, UPT, UPT, UR68, 0x4, URZ ;  /* 0x00000004443c7890 */ /* 0x000fe2000fffe0ff */
[----:B-1----:R-:W-:Y:S01]  /*3d40*/  @P0 SHF.L.U32 R0, R2, 0x1f, RZ ;  /* 0x0000001f02000819 */ /* 0x002fe200000006ff */
[----:B------:R-:W-:Y:S02]  /*3d50*/  UIADD3 UR58, UPT, UPT, UR66, 0x4, URZ ;  /* 0x00000004423a7890 */ /* 0x000fe4000fffe0ff */
[----:B------:R-:W-:Y:S01]  /*3d60*/  UIADD3 UR56, UPT, UPT, UR68, 0x6, URZ ;  /* 0x0000000644387890 */ /* 0x000fe2000fffe0ff */
[----:B------:R2:W3:Y:S01]  /*3d70*/  @P0 SYNCS.PHASECHK.TRANS64.TRYWAIT P2, [UR38], R0 ;  /* 0x00000000ff0005a7 */ /* 0x0004e20008041126 */
[----:B------:R-:W-:Y:S02]  /*3d80*/  UIADD3 UR54, UPT, UPT, UR66, 0x6, URZ ;  /* 0x0000000642367890 */ /* 0x000fe4000fffe0ff */
        /* <DEDUP_REMOVED lines=10> */
[----:B------:R-:W-:Y:S02]  /*3e30*/  UIADD3 UR15, UPT, UPT, UR15, -0x1, URZ ;  /* 0xffffffff0f0f7890 */ /* 0x000fe4000fffe0ff */
[----:B------:R-:W-:Y:S01]  /*3e40*/  UISETP.NE.AND UP0, UPT, UR17, UR16, UPT ;  /* 0x000000101100728c */ /* 0x000fe2000bf05270 */
[----:B------:R-:W-:Y:S01]  /*3e50*/  UMOV UR69, 0x40004040 ;  /* 0x4000404000457882 */ /* 0x000fe20000000000 */
[----:B------:R-:W-:Y:S01]  /*3e60*/  UMOV UR67, 0x40004040 ;  /* 0x4000404000437882 */ /* 0x000fe20000000000 */
[----:B------:R-:W-:Y:S01]  /*3e70*/  UMOV UR65, 0x40004040 ;  /* 0x4000404000417882 */ /* 0x000fe20000000000 */
[----:B------:R-:W-:Y:S01]  /*3e80*/  UTCHMMA.2CTA gdesc[UR66], gdesc[UR68], tmem[UR9], tmem[UR36], idesc[UR37], UP3 ;  /* 0x00ff2444420075ea */ /* 0x000fe20009a00009 */
[----:B------:R-:W-:Y:S01]  /*3e90*/  UPLOP3.LUT UP3, UPT, UPT, UPT, UPT, 0x80, 0x8 ;  /* 0x000000000008789c */ /* 0x000fe20003f6f070 */
[----:B------:R-:W-:Y:S01]  /*3ea0*/  UMOV UR63, 0x40004040 ;  /* 0x40004040003f7882 */ /* 0x000fe20000000000 */
[----:B------:R-:W-:Y:S01]  /*3eb0*/  UMOV UR61, 0x40004040 ;  /* 0x40004040003d7882 */ /* 0x000fe20000000000 */
[----:B------:R-:W-:Y:S01]  /*3ec0*/  UTCHMMA.2CTA gdesc[UR62], gdesc[UR64], tmem[UR9], tmem[UR34], idesc[UR35], UPT ;  /* 0x00ff22403e0075ea */ /* 0x000fe2000ba00009 */
[----:B------:R-:W-:Y:S01]  /*3ed0*/  UMOV UR59, 0x40004040 ;  /* 0x40004040003b7882 */ /* 0x000fe20000000000 */
[----:B------:R-:W-:Y:S01]  /*3ee0*/  UMOV UR57, 0x40004040 ;  /* 0x4000404000397882 */ /* 0x000fe20000000000 */
[----:B------:R1:W-:Y:S01]  /*3ef0*/  UTCHMMA.2CTA gdesc[UR58], gdesc[UR60], tmem[UR9], tmem[UR32], idesc[UR33], UPT ;  /* 0x00ff203c3a0075ea */ /* 0x0003e2000ba00009 */
        /* <DEDUP_REMOVED lines=11> */
[----:B------:R-:W-:Y:S01]  /*3fb0*/  UMOV UR39, 0x40004040 ;  /* 0x4000404000277882 */ /* 0x000fe20000000000 */
[----:B------:R2:W-:Y:S01]  /*3fc0*/  UTCHMMA.2CTA gdesc[UR42], gdesc[UR44], tmem[UR9], tmem[UR24], idesc[UR25], UPT ;  /* 0x00ff182c2a0075ea */ /* 0x0005e2000ba00009 */
[----:B------:R2:W-:Y:S01]  /*3fd0*/  UTCHMMA.2CTA gdesc[UR38], gdesc[UR40], tmem[UR9], tmem[UR22], idesc[UR23], UPT ;  /* 0x00ff1628260075ea */ /* 0x0005e2000ba00009 */
[----:B------:R2:W-:Y:S01]  /*3fe0*/  UTCBAR.2CTA.MULTICAST [UR14], URZ, UR11 ;  /* 0x000000ff0e0073e9 */ /* 0x0005e2000820080b */
[----:B-1----:R-:W-:Y:S01]  /*3ff0*/  UMOV UR58, UR18 ;  /* 0x00000012003a7c82 */ /* 0x002fe20008000000 */
[----:B------:R-:W-:Y:S05]  /*4000*/  BRA.U UP0, `(.L_x_77) ;  /* 0xfffffffd00007547 */ /* 0x000fea000b83ffff */
.L_x_74:
[----:B------:R-:W-:Y:S01]  /*4010*/  UIADD3 UR8, UPT, UPT, UR8, 0xe0, URZ ;  /* 0x000000e008087890 */ /* 0x000fe2000fffe0ff */
[----:B------:R-:W-:-:S08]  /*4020*/  UMOV UR17, UR16 ;  /* 0x0000001000117c82 */ /* 0x000fd00008000000 */
[----:B------:R4:W-:Y:S01]  /*4030*/  UTCBAR.2CTA.MULTICAST [UR8], URZ, UR10 ;  /* 0x000000ff080073e9 */ /* 0x0009e2000820080a */
[----:B------:R-:W-:Y:S02]  /*4040*/  NOP ;  /* 0x0000000000007918 */ /* 0x000fe40000000000 */
.L_x_72:
[----:B------:R-:W-:Y:S01]  /*4050*/  UIADD3 UR19, UPT, UPT, UR19, 0x1, URZ ;  /* 0x0000000113137890 */ /* 0x000fe2000fffe0ff */
[----:B------:R-:W-:-:S03]  /*4060*/  ISETP.NE.AND P0, PT, R8, 0x2, PT ;  /* 0x000000020800780c */ /* 0x000fc60003f05270 */
[----:B------:R-:W-:Y:S01]  /*4070*/  UISETP.NE.AND UP0, UPT, UR19, 0x4, UPT ;  /* 0x000000041300788c */ /* 0x000fe2000bf05270 */
[----:B-12---:R-:W-:Y:S02]  /*4080*/  SEL R0, RZ, 0x1, P0 ;  /* 0x00000001ff007807 */ /* 0x006fe40000000000 */
[----:B------:R-:W-:Y:S01]  /*4090*/  SEL R8, R8, RZ, P0 ;  /* 0x000000ff08087207 */ /* 0x000fe20000000000 */
[----:B----4-:R-:W-:Y:S01]  /*40a0*/  USEL UR8, URZ, 0x1, UP0 ;  /* 0x00000001ff087887 */ /* 0x010fe20008000000 */
[----:B------:R-:W-:Y:S01]  /*40b0*/  LOP3.LUT R3, R3, R0, RZ, 0x3c, !PT ;  /* 0x0000000003037212 */ /* 0x000fe200078e3cff */
[----:B------:R-:W-:-:S04]  /*40c0*/  USEL UR19, UR19, URZ, UP0 ;  /* 0x000000ff13137287 */ /* 0x000fc80008000000 */
[----:B------:R-:W-:Y:S01]  /*40d0*/  LOP3.LUT R9, R9, UR8, RZ, 0x3c, !PT ;  /* 0x0000000809097c12 */ /* 0x000fe2000f8e3cff */
[----:B------:R-:W-:Y:S07]  /*40e0*/  @P1 BRA `(.L_x_78) ;  /* 0xfffffff800381947 */ /* 0x000fee000383ffff */
[----:B------:R-:W1:Y:S01]  /*40f0*/  S2UR UR6, SR_CgaCtaId ;  /* 0x00000000000679c3 */ /* 0x000e620000008800 */
[----:B------:R-:W-:Y:S01]  /*4100*/  ELECT P0, URZ, PT ;  /* 0x0000000000ff782f */ /* 0x000fe20003800000 */
[----:B------:R-:W-:Y:S01]  /*4110*/  HFMA2 R0, -RZ, RZ, 0, 5.9604644775390625e-08 ;  /* 0x00000001ff007431 */ /* 0x000fe200000001ff */
[----:B------:R-:W-:-:S05]  /*4120*/  UMOV UR8, 0x40 ;  /* 0x0000004000087882 */ /* 0x000fca0000000000 */
[----:B------:R-:W-:Y:S01]  /*4130*/  UVIRTCOUNT.DEALLOC.SMPOOL 0x80 ;  /* 0x000000800000784c */ /* 0x000fe20000000000 */
[----:B------:R-:W-:Y:S02]  /*4140*/  UISETP.NE.AND UP0, UPT, UR5, URZ, UPT ;  /* 0x000000ff0500728c */ /* 0x000fe4000bf05270 */
[----:B-1----:R-:W-:-:S09]  /*4150*/  ULEA UR6, UR6, UR8, 0x18 ;  /* 0x0000000806067291 */ /* 0x002fd2000f8ec0ff */
[----:B------:R1:W-:Y:S01]  /*4160*/  @P0 STS.U8 [UR6+0x1c], R0 ;  /* 0x00001c00ff000988 */ /* 0x0003e20008000006 */
[----:B------:R-:W-:Y:S05]  /*4170*/  BRA.U UP0, `(.L_x_79) ;  /* 0x0000000100a07547 */ /* 0x000fea000b800000 */
[----:B------:R-:W-:Y:S01]  /*4180*/  UIADD3 UR5, UPT, UPT, UR7, 0x100, URZ ;  /* 0x0000010007057890 */ /* 0x000fe2000fffe0ff */
[----:B------:R-:W-:-:S03]  /*4190*/  SHF.L.U32 R3, R9, 0x1f, RZ ;  /* 0x0000001f09037819 */ /* 0x000fc600000006ff */
[----:B------:R-:W-:-:S09]  /*41a0*/  ULEA UR8, UR19, UR5, 0x3 ;  /* 0x0000000513087291 */ /* 0x000fd2000f8e18ff */
[----:B------:R-:W2:Y:S02]  /*41b0*/  SYNCS.PHASECHK.TRANS64.TRYWAIT P0, [UR8], R3 ;  /* 0x00000003ff0075a7 */ /* 0x000ea40008001108 */
[----:B--2---:R-:W-:Y:S05]  /*41c0*/  @!P0 BRA `(.L_x_80) ;  /* 0x0000004000748947 */ /* 0x004fea0003800000 */
.L_x_168:
        /* <DEDUP_REMOVED lines=9> */
.L_x_170:
        /* <DEDUP_REMOVED lines=9> */
.L_x_172:
[----:B------:R-:W-:-:S04]  /*42f0*/  UIADD3 UR9, UPT, UPT, UR9, 0x1, URZ ;  /* 0x0000000109097890 */ /* 0x000fc8000fffe0ff */
[----:B------:R-:W-:-:S04]  /*4300*/  UISETP.NE.AND UP1, UPT, UR9, 0x4, UPT ;  /* 0x000000040900788c */ /* 0x000fc8000bf25270 */
[----:B------:R-:W-:Y:S02]  /*4310*/  USEL UR8, URZ, 0x1, UP1 ;  /* 0x00000001ff087887 */ /* 0x000fe40008800000 */
[----:B------:R-:W-:-:S04]  /*4320*/  USEL UR9, UR9, URZ, UP1 ;  /* 0x000000ff09097287 */ /* 0x000fc80008800000 */
[----:B------:R-:W-:Y:S01]  /*4330*/  ULEA UR9, UR9, UR5, 0x3 ;  /* 0x0000000509097291 */ /* 0x000fe2000f8e18ff */
[----:B-1----:R-:W-:-:S04]  /*4340*/  LOP3.LUT R3, R2, UR8, RZ, 0x3c, !PT ;  /* 0x0000000802037c12 */ /* 0x002fc8000f8e3cff */
[----:B------:R-:W-:Y:S01]  /*4350*/  SHF.L.U32 R3, R3, 0x1f, RZ ;  /* 0x0000001f03037819 */ /* 0x000fe200000006ff */
[----:B------:R-:W-:-:S04]  /*4360*/  IMAD.U32 R0, RZ, RZ, UR9 ;  /* 0x00000009ff007e24 */ /* 0x000fc8000f8e00ff */
[----:B------:R1:W2:Y:S03]  /*4370*/  SYNCS.PHASECHK.TRANS64.TRYWAIT P0, [R0+URZ], R3 ;  /* 0x00000003000075a7 */ /* 0x0002a600080011ff */
[----:B--2---:R-:W-:Y:S05]  /*4380*/  @!P0 NANOSLEEP.SYNCS 0x989680 ;  /* 0x009896800000895d */ /* 0x004fea0003900000 */
[----:B------:R-:W2:Y:S02]  /*4390*/  @!P0 SYNCS.PHASECHK.TRANS64 P0, [R0+URZ], R3 ;  /* 0x00000003000085a7 */ /* 0x000ea400080010ff */
[----:B--2---:R-:W-:Y:S05]  /*43a0*/  @P0 BRA `(.L_x_83) ;  /* 0x0000000000200947 */ /* 0x004fea0003800000 */
.L_x_84:
[----:B--2---:R2:W4:Y:S02]  /*43b0*/  SYNCS.PHASECHK.TRANS64.TRYWAIT P0, [R0+URZ], R3 ;  /* 0x00000003000075a7 */ /* 0x00452400080011ff */
[----:B----4-:R-:W-:Y:S05]  /*43c0*/  @!P0 NANOSLEEP.SYNCS 0x989680 ;  /* 0x009896800000895d */ /* 0x010fea0003900000 */
[----:B------:R-:W4:Y:S02]  /*43d0*/  @!P0 SYNCS.PHASECHK.TRANS64 P0, [R0+URZ], R3 ;  /* 0x00000003000085a7 */ /* 0x000f2400080010ff */
[----:B----4-:R-:W-:Y:S05]  /*43e0*/  @!P0 BRA `(.L_x_84) ;  /* 0xfffffffc00f08947 */ /* 0x010fea000383ffff */
[----:B------:R-:W-:Y:S05]  /*43f0*/  BRA `(.L_x_83) ;  /* 0x00000000000c7947 */ /* 0x000fea0003800000 */
.L_x_79:
[----:B------:R-:W-:-:S04]  /*4400*/  UIADD3 UR5, UPT, UPT, UR7, 0x140, URZ ;  /* 0x0000014007057890 */ /* 0x000fc8000fffe0ff */
[----:B------:R-:W-:-:S09]  /*4410*/  UPRMT UR5, UR4, 0x654, UR5 ;  /* 0x0000065404057896 */ /* 0x000fd20008000005 */
[----:B------:R-:W-:Y:S03]  /*4420*/  SYNCS.ARRIVE.TRANS64.RED.A1T0 RZ, [UR5], RZ ;  /* 0x000000ffffff79a7 */ /* 0x000fe60008100405 */
.L_x_83:
[----:B-12---:R-:W-:Y:S01]  /*4430*/  SHF.L.U32 R3, RZ, 0x1f, RZ ;  /* 0x0000001fff037819 */ /* 0x006fe200000006ff */
[----:B------:R-:W-:Y:S01]  /*4440*/  UIADD3 UR5, UPT, UPT, UR7, 0x140, URZ ;  /* 0x0000014007057890 */ /* 0x000fe2000fffe0ff */
[----:B------:R-:W-:Y:S02]  /*4450*/  PLOP3.LUT P0, PT, PT, PT, UP0, 0x80, 0x8 ;  /* 0x000000000008781c */ /* 0x000fe40003f0f008 */
[----:B------:R-:W1:Y:S02]  /*4460*/  SYNCS.PHASECHK.TRANS64.TRYWAIT P1, [UR7+0x140], R3 ;  /* 0x00014003ff0075a7 */ /* 0x000e640008021107 */
[----:B-1----:R-:W-:Y:S09]  /*4470*/  @!P1 BRA `(.L_x_85) ;  /* 0x0000004000109947 */ /* 0x002ff20003800000 */
.L_x_174:
[----:B------:R-:W-:Y:S01]  /*4480*/  @!UP0 UPRMT UR5, UR4, 0x654, UR5 ;  /* 0x0000065404058896 */ /* 0x000fe20008000005 */
[----:B------:R-:W-:Y:S02]  /*4490*/  UMOV UR8, 0xffff ;  /* 0x0000ffff00087882 */ /* 0x000fe40000000000 */
[----:B------:R-:W-:-:S06]  /*44a0*/  UMOV UR4, 0x1 ;  /* 0x0000000100047882 */ /* 0x000fcc0000000000 */
[----:B------:R-:W-:Y:S01]  /*44b0*/  @!P0 SYNCS.ARRIVE.TRANS64.RED.A1T0 RZ, [UR5], RZ ;  /* 0x000000ffffff89a7 */ /* 0x000fe20008100405 */
[----:B------:R-:W-:Y:S01]  /*44c0*/  NOP ;  /* 0x0000000000007918 */ /* 0x000fe20000000000 */
[----:B-1----:R-:W1:Y:S01]  /*44d0*/  LDS R0, [UR6+0x14] ;  /* 0x00001406ff007984 */ /* 0x002e620008000800 */
[----:B------:R-:W-:-:S04]  /*44e0*/  ULOP3.LUT UR5, UR21, 0xffff, URZ, 0xc0, !UPT ;  /* 0x0000ffff15057892 */ /* 0x000fc8000f8ec0ff */
[----:B------:R-:W-:-:S04]  /*44f0*/  USHF.R.U32.HI UR5, URZ, 0x5, UR5 ;  /* 0x00000005ff057899 */ /* 0x000fc80008011605 */
[----:B------:R-:W-:Y:S02]  /*4500*/  USHF.L.U32 UR8, UR8, UR5, URZ ;  /* 0x0000000508087299 */ /* 0x000fe400080006ff */
[----:B------:R-:W-:-:S04]  /*4510*/  USHF.L.U32 UR4, UR4, UR5, URZ ;  /* 0x0000000504047299 */ /* 0x000fc800080006ff */
[----:B-1----:R-:W-:-:S04]  /*4520*/  LOP3.LUT R0, R0, UR8, RZ, 0xc0, !PT ;  /* 0x0000000800007c12 */ /* 0x002fc8000f8ec0ff */
[----:B------:R-:W-:-:S13]  /*4530*/  ISETP.NE.AND P0, PT, R0, UR8, PT ;  /* 0x0000000800007c0c */ /* 0x000fda000bf05270 */
[----:B------:R-:W-:Y:S05]  /*4540*/  @P0 BRA `(.L_x_86) ;  /* 0x0000000000580947 */ /* 0x000fea0003800000 */
[----:B------:R-:W1:Y:S02]  /*4550*/  LDS R0, [UR6+0x18] ;  /* 0x00001806ff007984 */ /* 0x000e640008000800 */
[----:B-1----:R-:W-:-:S04]  /*4560*/  LOP3.LUT R0, R0, UR4, RZ, 0xc0, !PT ;  /* 0x0000000400007c12 */ /* 0x002fc8000f8ec0ff */
[----:B------:R-:W-:-:S13]  /*4570*/  ISETP.NE.AND P0, PT, R0, UR4, PT ;  /* 0x0000000400007c0c */ /* 0x000fda000bf05270 */
[----:B------:R-:W-:Y:S05]  /*4580*/  @P0 BRA `(.L_x_87) ;  /* 0x00000000003c0947 */ /* 0x000fea0003800000 */
[----:B------:R-:W1:Y:S01]  /*4590*/  S2R R2, SR_LANEID ;  /* 0x0000000000027919 */ /* 0x000e620000000000 */
[----:B------:R-:W-:Y:S01]  /*45a0*/  ULOP3.LUT UR8, URZ, UR8, URZ, 0x33, !UPT ;  /* 0x00000008ff087292 */ /* 0x000fe2000f8e33ff */
[----:B------:R-:W-:Y:S01]  /*45b0*/  LOP3.LUT R4, RZ, UR4, RZ, 0x33, !PT ;  /* 0x00000004ff047c12 */ /* 0x000fe2000f8e33ff */
[----:B------:R-:W-:Y:S02]  /*45c0*/  VOTEU.ANY UR7, UPT, PT ;  /* 0x0000000000077886 */ /* 0x000fe400038e0100 */
[----:B------:R-:W-:Y:S01]  /*45d0*/  UFLO.U32 UR7, UR7 ;  /* 0x00000007000772bd */ /* 0x000fe200080e0000 */
[----:B------:R-:W2:Y:S01]  /*45e0*/  REDUX UR4, R4 ;  /* 0x00000000040473c4 */ /* 0x000ea20000000000 */
[----:B------:R-:W-:-:S06]  /*45f0*/  IMAD.U32 R0, RZ, RZ, UR8 ;  /* 0x00000008ff007e24 */ /* 0x000fcc000f8e00ff */
[----:B------:R4:W-:Y:S01]  /*4600*/  UTCATOMSWS.AND URZ, UR8 ;  /* 0x0000000800ff79e3 */ /* 0x0009e20008000000 */
[----:B------:R-:W3:Y:S01]  /*4610*/  REDUX UR5, R0 ;  /* 0x00000000000573c4 */ /* 0x000ee20000000000 */
[----:B-1----:R-:W-:Y:S01]  /*4620*/  ISETP.EQ.U32.AND P0, PT, R2, UR7, PT ;  /* 0x0000000702007c0c */ /* 0x002fe2000bf02070 */
[----:B--2---:R-:W-:Y:S01]  /*4630*/  IMAD.U32 R2, RZ, RZ, UR4 ;  /* 0x00000004ff027e24 */ /* 0x004fe2000f8e00ff */
[----:B---3--:R-:W-:-:S11]  /*4640*/  MOV R3, UR5 ;  /* 0x0000000500037c02 */ /* 0x008fd60008000f00 */
[----:B------:R4:W-:Y:S04]  /*4650*/  @P0 ATOMS.AND RZ, [UR6+0x14], R3 ;  /* 0x00001403ffff098c */ /* 0x0009e8000a800006 */
[----:B------:R4:W-:Y:S01]  /*4660*/  @P0 ATOMS.AND RZ, [UR6+0x18], R2 ;  /* 0x00001802ffff098c */ /* 0x0009e2000a800006 */
[----:B------:R-:W-:Y:S05]  /*4670*/  BRA `(.L_x_88) ;  /* 0x0000000000147947 */ /* 0x000fea0003800000 */
.L_x_87:
[----:B------:R-:W-:Y:S02]  /*4680*/  MOV R2, 0x46a0 ;  /* 0x000046a000027802 */ /* 0x000fe40000000f00 */
[----:B---3-5:R-:W-:Y:S05]  /*4690*/  CALL.REL.NOINC `($__internal_0_$__cuda_sm10x_tcgen05_guardrail_trap_col_being_dealloced_not_returned_by_alloc) ;  /* 0x00000040007c7944 */ /* 0x028fea0003c00000 */
[----:B------:R-:W-:Y:S05]  /*46a0*/  BRA `(.L_x_88) ;  /* 0x0000000000087947 */ /* 0x000fea0003800000 */
.L_x_86:
[----:B------:R-:W-:Y:S02]  /*46b0*/  MOV R2, 0x46d0 ;  /* 0x000046d000027802 */ /* 0x000fe40000000f00 */
[----:B---3-5:R-:W-:Y:S05]  /*46c0*/  CALL.REL.NOINC `($__internal_2_$__cuda_sm10x_tcgen05_guardrail_trap_unallocated_columns_being_dealloced) ;  /* 0x0000004000887944 */ /* 0x028fea0003c00000 */
.L_x_88:
[----:B------:R-:W-:Y:S01]  /*46d0*/  NOP ;  /* 0x0000000000007918 */ /* 0x000fe20000000000 */
[----:B----4-:R-:W-:Y:S05]  /*46e0*/  EXIT ;  /* 0x000000000000794d */ /* 0x010fea0003800000 */
.L_x_59:
[----:B------:R-:W-:-:S09]  /*46f0*/  UISETP.NE.OR UP5, UPT, UR10, 0x3, !UP5 ;  /* 0x000000030a00788c */ /* 0x000fd2000efa5670 */
[----:B------:R-:W-:Y:S05]  /*4700*/  BRA.U UP5, `(.L_x_89) ;  /* 0x0000000d05e87547 */ /* 0x000fea000b800000 */
[----:B------:R-:W1:Y:S01]  /*4710*/  LDC R0, c[0x0][0xb30] ;  /* 0x0002cc00ff007b82 */ /* 0x000e620000000800 */
[----:B------:R-:W2:Y:S01]  /*4720*/  LDCU.64 UR8, c[0x0][0x888] ;  /* 0x00011100ff0877ac */ /* 0x000ea20008000a00 */
[----:B------:R-:W-:Y:S02]  /*4730*/  HFMA2 R25, -RZ, RZ, 0, 0 ;  /* 0x00000000ff197431 */ /* 0x000fe400000001ff */
[----:B------:R-:W-:Y:S01]  /*4740*/  IMAD.MOV.U32 R34, RZ, RZ, 0x1 ;  /* 0x00000001ff227424 */ /* 0x000fe200078e00ff */
[----:B------:R-:W-:Y:S01]  /*4750*/  MOV R23, 0x1000 ;  /* 0x0000100000177802 */ /* 0x000fe20000000f00 */
[----:B------:R-:W3:Y:S01]  /*4760*/  LDCU.64 UR4, c[0x0][0x890] ;  /* 0x00011200ff0477ac */ /* 0x000ee20008000a00 */
[----:B------:R-:W-:Y:S01]  /*4770*/  IMAD.MOV.U32 R27, RZ, RZ, RZ ;  /* 0x000000ffff1b7224 */ /* 0x000fe200078e00ff */
[----:B------:R-:W4:Y:S01]  /*4780*/  LDC R19, c[0x0][0x370] ;  /* 0x0000dc00ff137b82 */ /* 0x000f220000000800 */
[----:B------:R-:W-:Y:S01]  /*4790*/  UMOV UR6, 0x400 ;  /* 0x0000040000067882 */ /* 0x000fe20000000000 */
[----:B------:R-:W-:-:S02]  /*47a0*/  UPLOP3.LUT UP1, UPT, UPT, UPT, UPT, 0x40, 0x4 ;  /* 0x000000000004789c */ /* 0x000fc40003f2e870 */
[----:B------:R-:W-:Y:S01]  /*47b0*/  ULEA UR6, UR37, UR6, 0x18 ;  /* 0x0000000625067291 */ /* 0x000fe2000f8ec0ff */
[----:B------:R-:W-:-:S03]  /*47c0*/  UMOV UR13, URZ ;  /* 0x000000ff000d7c82 */ /* 0x000fc60008000000 */
[----:B------:R-:W4:Y:S01]  /*47d0*/  LDC R2, c[0x0][0xb0c] ;  /* 0x0002c300ff027b82 */ /* 0x000f220000000800 */
[----:B--2---:R-:W-:Y:S02]  /*47e0*/  UISETP.NE.U32.AND UP4, UPT, UR8, URZ, UPT ;  /* 0x000000ff0800728c */ /* 0x004fe4000bf85070 */
[----:B---3--:R-:W-:-:S05]  /*47f0*/  UISETP.NE.U32.AND UP5, UPT, UR4, URZ, UPT ;  /* 0x000000ff0400728c */ /* 0x008fca000bfa5070 */
[----:B------:R-:W2:Y:S01]  /*4800*/  LDC R18, c[0x0][0xb20] ;  /* 0x0002c800ff127b82 */ /* 0x000ea20000000800 */
[----:B-1----:R-:W-:Y:S01]  /*4810*/  ISETP.NE.AND P1, PT, R0, 0x1, PT ;  /* 0x000000010000780c */ /* 0x002fe20003f25270 */
[----:B------:R-:W-:Y:S02]  /*4820*/  UISETP.NE.AND.EX UP4, UPT, UR9, URZ, UPT, UP4 ;  /* 0x000000ff0900728c */ /* 0x000fe4000bf85340 */
[----:B------:R-:W-:-:S04]  /*4830*/  UISETP.NE.AND.EX UP5, UPT, UR5, URZ, UPT, UP5 ;  /* 0x000000ff0500728c */ /* 0x000fc8000bfa5350 */
[----:B-----5:R-:W1:Y:S08]  /*4840*/  LDC.64 R32, c[0x0][0x348] ;  /* 0x0000d200ff207b82 */ /* 0x020e700000000a00 */
[----:B------:R-:W3:Y:S08]  /*4850*/  LDC.64 R16, c[0x0][0xb10] ;  /* 0x0002c400ff107b82 */ /* 0x000ef00000000a00 */
[----:B------:R-:W1:Y:S08]  /*4860*/  LDC.64 R6, c[0x0][0xb18] ;  /* 0x0002c600ff067b82 */ /* 0x000e700000000a00 */
[----:B------:R-:W1:Y:S08]  /*4870*/  LDC.64 R4, c[0x0][0xb28] ;  /* 0x0002ca00ff047b82 */ /* 0x000e700000000a00 */
[----:B--2-4-:R-:W1:Y:S02]  /*4880*/  LDC R22, c[0x0][0x374] ;  /* 0x0000dd00ff167b82 */ /* 0x014e640000000800 */
.L_x_98:
[----:B------:R-:W-:Y:S02]  /*4890*/  LEA R0, R27, UR6, 0x3 ;  /* 0x000000061b007c11 */ /* 0x000fe4000f8e18ff */
[----:B------:R-:W-:Y:S02]  /*48a0*/  SHF.L.U32 R3, R25, 0x1f, RZ ;  /* 0x0000001f19037819 */ /* 0x000fe400000006ff */
[----:B------:R-:W-:Y:S02]  /*48b0*/  LEA R28, R27, UR6, 0x4 ;  /* 0x000000061b1c7c11 */ /* 0x000fe4000f8e20ff */
[----:B--2---:R-:W2:Y:S02]  /*48c0*/  SYNCS.PHASECHK.TRANS64.TRYWAIT P0, [R0+URZ+0xc0], R3 ;  /* 0x0000c003000075a7 */ /* 0x004ea400080011ff */
[----:B--2---:R-:W-:Y:S05]  /*48d0*/  @!P0 BRA `(.L_x_90) ;  /* 0x0000003c00108947 */ /* 0x004fea0003800000 */
.L_x_175:
[----:B------:R-:W-:Y:S01]  /*48e0*/  ISETP.GE.AND P0, PT, R26, 0x1, PT ;  /* 0x000000011a00780c */ /* 0x000fe20003f06270 */
[----:B------:R-:W4:Y:S01]  /*48f0*/  LDS.128 R28, [R28+0x150] ;  /* 0x000150001c1c7984 */ /* 0x000f220000000c00 */
[----:B--2---:R-:W-:Y:S01]  /*4900*/  VIADD R0, R0, 0xd0 ;  /* 0x000000d000007836 */ /* 0x004fe20000000000 */
[----:B------:R-:W-:Y:S01]  /*4910*/  @!PT LDS RZ, [RZ] ;  /* 0x00000000fffff984 */ /* 0x000fe20000000800 */
[----:B------:R-:W-:Y:S01]  /*4920*/  @!PT LDS RZ, [RZ] ;  /* 0x00000000fffff984 */ /* 0x000fe20000000800 */
[----:B------:R-:W-:Y:S01]  /*4930*/  @!PT LDS RZ, [RZ] ;  /* 0x00000000fffff984 */ /* 0x000fe20000000800 */
[----:B------:R-:W-:Y:S01]  /*4940*/  @!PT LDS RZ, [RZ] ;  /* 0x00000000fffff984 */ /* 0x000fe20000000800 */
[----:B------:R2:W-:Y:S06]  /*4950*/  MEMBAR.ALL.CTA ;  /* 0x0000000000007992 */ /* 0x0005ec0000008000 */
[----:B--2---:R-:W2:Y:S01]  /*4960*/  FENCE.VIEW.ASYNC.S ;  /* 0x00000000000073c6 */ /* 0x004ea20000000000 */
[----:B------:R-:W-:Y:S04]  /*4970*/  PRMT R0, RZ, 0x654, R0 ;  /* 0x00000654ff007816 */ /* 0x000fe80000000000 */
[----:B--2---:R2:W-:Y:S01]  /*4980*/  SYNCS.ARRIVE.TRANS64.RED.A1T0 RZ, [R0+URZ], RZ ;  /* 0x000000ff00ff79a7 */ /* 0x0045e200081004ff */
[----:B----4-:R-:W-:Y:S11]  /*4990*/  LOP3.LUT P3, RZ, R30, 0x1, RZ, 0xc0, !PT ;  /* 0x000000011eff7812 */ /* 0x010ff6000786c0ff */
[----:B------:R-:W-:Y:S02]  /*49a0*/  @!UPT UIADD3 URZ, UPT, UPT, URZ, URZ, URZ ;  /* 0x000000fffffff290 */ /* 0x000fe4000fffe0ff */
[----:B------:R-:W-:Y:S02]  /*49b0*/  @P3 MOV R13, R28 ;  /* 0x0000001c000d3202 */ /* 0x000fe40000000f00 */
[----:B------:R-:W-:Y:S01]  /*49c0*/  @P3 LOP3.LUT R8, R29, 0xffff, RZ, 0xc0, !PT ;  /* 0x0000ffff1d083812 */ /* 0x000fe200078ec0ff */
[----:B--2---:R-:W-:Y:S06]  /*49d0*/  @!P0 BRA `(.L_x_91) ;  /* 0x0000000000a48947 */ /* 0x004fec0003800000 */
[----:B-1----:R-:W-:Y:S01]  /*49e0*/  IMAD.HI.U32 R37, R22, R7, RZ ;  /* 0x0000000716257227 */ /* 0x002fe200078e00ff */
[----:B------:R-:W-:Y:S02]  /*49f0*/  ISETP.NE.AND P0, PT, R6, 0x1, PT ;  /* 0x000000010600780c */ /* 0x000fe40003f05270 */
[----:B------:R-:W-:Y:S01]  /*4a00*/  ISETP.NE.AND P2, PT, R26, 0x1, PT ;  /* 0x000000011a00780c */ /* 0x000fe20003f45270 */
[----:B---3--:R-:W-:Y:S01]  /*4a10*/  IMAD.HI.U32 R36, R19, R16, RZ ;  /* 0x0000001013247227 */ /* 0x008fe200078e00ff */
[----:B------:R-:W-:Y:S02]  /*4a20*/  SHF.R.U32.HI R37, RZ, R18, R37 ;  /* 0x00000012ff257219 */ /* 0x000fe40000011625 */
[----:B------:R-:W-:Y:S01]  /*4a30*/  ISETP.NE.AND P4, PT, R2, 0x1, PT ;  /* 0x000000010200780c */ /* 0x000fe20003f85270 */
[----:B------:R-:W-:Y:S01]  /*4a40*/  IMAD.HI.U32 R38, R13, R16, RZ ;  /* 0x000000100d267227 */ /* 0x000fe200078e00ff */
[----:B------:R-:W-:Y:S02]  /*4a50*/  SHF.R.U32.HI R36, RZ, R17, R36 ;  /* 0x00000011ff247219 */ /* 0x000fe40000011624 */
[----:B------:R-:W-:Y:S01]  /*4a60*/  SEL R3, R22, R37, !P0 ;  /* 0x0000002516037207 */ /* 0x000fe20004000000 */
[C---:B------:R-:W-:Y:S01]  /*4a70*/  IMAD.HI.U32 R37, R8.reuse, R7, RZ ;  /* 0x0000000708257227 */ /* 0x040fe200078e00ff */
[----:B------:R-:W-:Y:S02]  /*4a80*/  SEL R11, R19, R36, !P4 ;  /* 0x00000024130b7207 */ /* 0x000fe40006000000 */
[----:B------:R-:W-:Y:S01]  /*4a90*/  SHF.R.U32.HI R38, RZ, R17, R38 ;  /* 0x00000011ff267219 */ /* 0x000fe20000011626 */
[----:B------:R-:W-:Y:S01]  /*4aa0*/  IMAD.HI.U32 R40, R3, R4, RZ ;  /* 0x0000000403287227 */ /* 0x000fe200078e00ff */
[----:B------:R-:W-:Y:S03]  /*4ab0*/  SHF.R.U32.HI R37, RZ, R18, R37 ;  /* 0x00000012ff257219 */ /* 0x000fe60000011625 */
[----:B------:R-:W-:Y:S01]  /*4ac0*/  IMAD.HI.U32 R36, R11, R4, RZ ;  /* 0x000000040b247227 */ /* 0x000fe200078e00ff */
[----:B------:R-:W-:Y:S02]  /*4ad0*/  @P2 SHF.R.U32.HI R3, RZ, R5, R40 ;  /* 0x00000005ff032219 */ /* 0x000fe40000011628 */
[----:B------:R-:W-:Y:S02]  /*4ae0*/  SEL R9, R8, R37, !P0 ;  /* 0x0000002508097207 */ /* 0x000fe40004000000 */
[----:B------:R-:W-:Y:S01]  /*4af0*/  @P2 SHF.R.U32.HI R11, RZ, R5, R36 ;  /* 0x00000005ff0b2219 */ /* 0x000fe20000011624 */
[C---:B------:R-:W-:Y:S01]  /*4b00*/  IMAD R10, R26.reuse, R3, RZ ;  /* 0x000000031a0a7224 */ /* 0x040fe200078e02ff */
[----:B------:R-:W-:Y:S01]  /*4b10*/  SEL R3, R13, R38, !P4 ;  /* 0x000000260d037207 */ /* 0x000fe20006000000 */
[C---:B------:R-:W-:Y:S03]  /*4b20*/  IMAD.HI.U32 R14, R9.reuse, R4, RZ ;  /* 0x00000004090e7227 */ /* 0x040fe600078e00ff */
[----:B------:R-:W-:Y:S01]  /*4b30*/  ISETP.GE.AND P0, PT, R9, R10, PT ;  /* 0x0000000a0900720c */ /* 0x000fe20003f06270 */
[C---:B------:R-:W-:Y:S01]  /*4b40*/  IMAD R12, R26.reuse, R11, RZ ;  /* 0x0000000b1a0c7224 */ /* 0x040fe200078e02ff */
[-C--:B------:R-:W-:Y:S04]  /*4b50*/  SHF.R.U32.HI R14, RZ, R5.reuse, R14 ;  /* 0x00000005ff0e7219 */ /* 0x080fe8000001160e */
[----:B------:R-:W-:Y:S02]  /*4b60*/  ISETP.GE.OR P0, PT, R3, R12, P0 ;  /* 0x0000000c0300720c */ /* 0x000fe40000706670 */
[----:B------:R-:W-:Y:S05]  /*4b70*/  SEL R15, R9, R14, !P2 ;  /* 0x0000000e090f7207 */ /* 0x000fea0005000000 */
[----:B------:R-:W-:Y:S04]  /*4b80*/  IMAD.MOV R14, RZ, RZ, -R15 ;  /* 0x000000ffff0e7224 */ /* 0x000fe800078e0a0f */
[----:B------:R-:W-:Y:S02]  /*4b90*/  IMAD R14, R26, R14, R9 ;  /* 0x0000000e1a0e7224 */ /* 0x000fe400078e0209 */
[C---:B------:R-:W-:Y:S05]  /*4ba0*/  @!P0 IMAD.HI.U32 R10, R3.reuse, R4, RZ ;  /* 0x00000004030a8227 */ /* 0x040fea00078e00ff */
[----:B------:R-:W-:Y:S04]  /*4bb0*/  @!P0 SHF.R.U32.HI R10, RZ, R5, R10 ;  /* 0x00000005ff0a8219 */ /* 0x000fe8000001160a */
[----:B------:R-:W-:Y:S01]  /*4bc0*/  @!P0 SEL R0, R3, R10, !P2 ;  /* 0x0000000a03008207 */ /* 0x000fe20005000000 */
[----:B------:R-:W-:Y:S03]  /*4bd0*/  IMAD.MOV R10, RZ, RZ, -R3 ;  /* 0x000000ffff0a7224 */ /* 0x000fe600078e0a03 */
[----:B------:R-:W-:Y:S01]  /*4be0*/  @!P0 IADD3 R15, PT, PT, R15, -R0, RZ ;  /* 0x800000000f0f8210 */ /* 0x000fe20007ffe0ff */
[----:B------:R-:W-:Y:S01]  /*4bf0*/  @!P0 IMAD R0, R11, R14, R0 ;  /* 0x0000000e0b008224 */ /* 0x000fe200078e0200 */
[----:B------:R-:W-:Y:S01]  /*4c00*/  IADD3 R11, PT, PT, -R9, RZ, RZ ;  /* 0x000000ff090b7210 */ /* 0x000fe20007ffe1ff */
[----:B------:R-:W-:Y:S02]  /*4c10*/  IMAD R13, R2, R10, R13 ;  /* 0x0000000a020d7224 */ /* 0x000fe400078e020d */
[----:B------:R-:W-:Y:S02]  /*4c20*/  @!P0 IMAD R9, R15, R26, R3 ;  /* 0x0000001a0f098224 */ /* 0x000fe400078e0203 */
[----:B------:R-:W-:Y:S02]  /*4c30*/  @!P0 IMAD.MOV.U32 R3, RZ, RZ, R0 ;  /* 0x000000ffff038224 */ /* 0x000fe400078e0000 */
[----:B------:R-:W-:Y:S02]  /*4c40*/  IMAD R8, R6, R11, R8 ;  /* 0x0000000b06087224 */ /* 0x000fe400078e0208 */
[----:B------:R-:W-:Y:S02]  /*4c50*/  IMAD R13, R3, R2, R13 ;  /* 0x00000002030d7224 */ /* 0x000fe400078e020d */
[----:B------:R-:W-:Y:S02]  /*4c60*/  IMAD R8, R9, R6, R8 ;  /* 0x0000000609087224 */ /* 0x000fe400078e0208 */
.L_x_91:
[----:B------:R-:W-:Y:S05]  /*4c70*/  BRA.U UP1, `(.L_x_92) ;  /* 0x0000000101107547 */ /* 0x000fea000b800000 */
[----:B------:R-:W-:Y:S04]  /*4c80*/  MOV R0, UR7 ;  /* 0x0000000700007c02 */ /* 0x000fe80008000f00 */
[----:B------:R-:W-:Y:S04]  /*4c90*/  SHF.L.U32 R3, R0, 0x1f, RZ ;  /* 0x0000001f00037819 */ /* 0x000fe800000006ff */
[----:B------:R-:W2:Y:S02]  /*4ca0*/  SYNCS.PHASECHK.TRANS64.TRYWAIT P0, [UR6+0xb8], R3 ;  /* 0x0000b803ff0075a7 */ /* 0x000ea40008001106 */
[----:B--2---:R-:W-:Y:S05]  /*4cb0*/  @!P0 BRA `(.L_x_93) ;  /* 0x00000038002c8947 */ /* 0x004fea0003800000 */
.L_x_92:
[----:B------:R-:W-:Y:S02]  /*4cc0*/  R2UR UR27, R21 ;  /* 0x00000000151b72ca */ /* 0x000fe400000e0000 */
[----:B------:R-:W-:Y:S02]  /*4cd0*/  R2UR UR26, R20 ;  /* 0x00000000141a72ca */ /* 0x000fe400000e0000 */
[----:B------:R-:W-:Y:S04]  /*4ce0*/  ISETP.NE.U32.AND P2, PT, RZ, UR4, PT ;  /* 0x00000004ff007c0c */ /* 0x000fe8000bf45070 */
[----:B------:R-:W-:Y:S05]  /*4cf0*/  ISETP.NE.AND.EX P2, PT, RZ, UR5, PT, P2 ;  /* 0x00000005ff007c0c */ /* 0x000fea000bf45320 */
[----:B------:R-:W-:Y:S02]  /*4d00*/  USHF.L.U32 UR27, UR27, 0x6, URZ ;  /* 0x000000061b1b7899 */ /* 0x000fe400080006ff */
[----:B------:R-:W-:Y:S01]  /*4d10*/  USHF.L.U32 UR26, UR26, 0x6, URZ ;  /* 0x000000061a1a7899 */ /* 0x000fe200080006ff */
[----:B------:R-:W-:Y:S11]  /*4d20*/  BRA.U !UP5, `(.L_x_94) ;  /* 0x000000010d347547 */ /* 0x000ff6000b800000 */
[----:B------:R-:W-:Y:S01]  /*4d30*/  UPLOP3.LUT UP0, UPT, UPT, UPT, UP4, 0x80, 0x8 ;  /* 0x000000000008789c */ /* 0x000fe20003f0f040 */
[----:B--2---:R-:W-:Y:S02]  /*4d40*/  HFMA2 R0, -RZ, RZ, 0, 5.9604644775390625e-08 ;  /* 0x00000001ff007431 */ /* 0x004fe400000001ff */
[----:B------:R-:W-:Y:S03]  /*4d50*/  IMAD.MOV.U32 R59, RZ, RZ, 0x1 ;  /* 0x00000001ff3b7424 */ /* 0x000fe600078e00ff */
[----:B------:R-:W-:Y:S05]  /*4d60*/  PLOP3.LUT P0, PT, PT, PT, UP0, 0x80, 0x8 ;  /* 0x000000000008781c */ /* 0x000fea0003f0f008 */
[----:B------:R-:W2:Y:S01]  /*4d70*/  @UP0 LDCU.64 UR10, c[0x0][0x888] ;  /* 0x00011100ff0a07ac */ /* 0x000ea20008000a00 */
[----:B------:R-:W-:Y:S07]  /*4d80*/  @UP0 UIMAD UR8, UR36, UR4, URZ ;  /* 0x00000004240802a4 */ /* 0x000fee000f8e02ff */
[----:B------:R-:W-:Y:S01]  /*4d90*/  @!P0 PRMT R59, R0, 0x7610, R59 ;  /* 0x00007610003b8816 */ /* 0x000fe2000000003b */
[----:B--2---:R-:W-:Y:S03]  /*4da0*/  @UP0 UIMAD.WIDE UR10, UR8, 0x4, UR10 ;  /* 0x00000004080a08a5 */ /* 0x004fe6000f8e020a */
[----:B------:R-:W2:Y:S03]  /*4db0*/  @!UP0 LDCU UR8, c[0x0][0x880] ;  /* 0x00011000ff0887ac */ /* 0x000ea60008000800 */
[----:B------:R-:W-:Y:S01]  /*4dc0*/  IMAD.U32 R10, RZ, RZ, UR10 ;  /* 0x0000000aff0a7e24 */ /* 0x000fe2000f8e00ff */
[----:B------:R-:W-:Y:S05]  /*4dd0*/  MOV R11, UR11 ;  /* 0x0000000b000b7c02 */ /* 0x000fea0008000f00 */
[----:B------:R4:W5:Y:S02]  /*4de0*/  @P0 LDG.E R35, desc[UR46][R10.64] ;  /* 0x0000002e0a230981 */ /* 0x000964000c1e1900 */
[----:B--2-4-:R-:W-:Y:S07]  /*4df0*/  @!P0 IMAD.U32 R35, RZ, RZ, UR8 ;  /* 0x00000008ff238e24 */ /* 0x014fee000f8e00ff */
.L_x_94:
[----:B-----5:R-:W-:Y:S01]  /*4e00*/  @!P2 FSETP.EQ.AND P0, PT, R35, RZ, PT ;  /* 0x000000ff2300a20b */ /* 0x020fe20003f02000 */
[----:B------:R-:W-:Y:S01]  /*4e10*/  @!UPT UIADD3 URZ, UPT, UPT, URZ, URZ, URZ ;  /* 0x000000fffffff290 */ /* 0x000fe2000fffe0ff */
[----:B------:R-:W-:Y:S11]  /*4e20*/  @!P2 BRA `(.L_x_95) ;  /* 0x000000000014a947 */ /* 0x000ff60003800000 */
[----:B------:R-:W-:Y:S02]  /*4e30*/  LOP3.LUT P2, RZ, R59, 0xff, RZ, 0xc0, !PT ;  /* 0x000000ff3bff7812 */ /* 0x000fe4000784c0ff */
[----:B------:R-:W-:Y:S04]  /*4e40*/  PLOP3.LUT P0, PT, PT, PT, UP0, 0x80, 0x8 ;  /* 0x000000000008781c */ /* 0x000fe80003f0f008 */
[----:B------:R-:W-:Y:S07]  /*4e50*/  PLOP3.LUT P0, PT, P0, PT, PT, 0x8, 0x80 ;  /* 0x000000000080781c */ /* 0x000fee000070e170 */
[----:B------:R-:W-:Y:S11]  /*4e60*/  @P2 FSETP.EQ.AND P0, PT, R35, RZ, PT ;  /* 0x000000ff2300220b */ /* 0x000ff60003f02000 */
[----:B------:R-:W-:Y:S02]  /*4e70*/  @!UPT UIADD3 URZ, UPT, UPT, URZ, URZ, URZ ;  /* 0x000000fffffff290 */ /* 0x000fe4000fffe0ff */
.L_x_95:
[----:B------:R-:W-:Y:S01]  /*4e80*/  ULEA UR15, UR13, UR6, 0x3 ;  /* 0x000000060d0f7291 */ /* 0x000fe2000f8e18ff */
[----:B--2---:R-:W-:Y:S02]  /*4e90*/  SHF.L.U32 R3, R34, 0x1f, RZ ;  /* 0x0000001f22037819 */ /* 0x004fe400000006ff */
[----:B------:R-:W-:Y:S04]  /*4ea0*/  ELECT P4, URZ, PT ;  /* 0x0000000000ff782f */ /* 0x000fe80003880000 */
[----:B------:R-:W-:Y:S02]  /*4eb0*/  PLOP3.LUT P4, PT, P0, P4, PT, 0xf2, 0x2f ;  /* 0x00000000002f781c */ /* 0x000fe40000789e72 */
[----:B------:R-:W2:Y:S11]  /*4ec0*/  SYNCS.PHASECHK.TRANS64.TRYWAIT P2, [UR15+0x98], R3 ;  /* 0x00009803ff0075a7 */ /* 0x000eb6000804110f */
[----:B-1----:R-:W-:Y:S05]  /*4ed0*/  @!P4 IADD3 R20, P0, PT, R32, 0x580, RZ ;  /* 0x000005802014c810 */ /* 0x002fea0007f1e0ff */
[----:B------:R-:W-:Y:S01]  /*4ee0*/  @!P4 IMAD.X R12, RZ, RZ, R33, P0 ;  /* 0x000000ffff0cc224 */ /* 0x000fe200000e0621 */
[----:B--2---:R-:W-:Y:S07]  /*4ef0*/  @!P2 BRA `(.L_x_96) ;  /* 0x0000003400b4a947 */ /* 0x004fee0003800000 */
.L_x_178:
[----:B------:R-:W2:Y:S01]  /*4f00*/  LDC.64 R14, c[0x0][0xb10] ;  /* 0x0002c400ff0e7b82 */ /* 0x000ea20000000a00 */
[----:B------:R-:W-:Y:S01]  /*4f10*/  @!P4 R2UR UR8, R12 ;  /* 0x000000000c08c2ca */ /* 0x000fe200000e0000 */
[----:B------:R-:W-:Y:S01]  /*4f20*/  VOTEU.ALL UP3, P4 ;  /* 0x0000000000ff7886 */ /* 0x000fe20002060000 */
[----:B------:R-:W-:Y:S01]  /*4f30*/  @!P4 R2UR UR9, R20 ;  /* 0x000000001409c2ca */ /* 0x000fe200000e0000 */
[----:B------:R-:W-:Y:S01]  /*4f40*/  UIADD3 UR25, UPT, UPT, UR15, 0x80, URZ ;  /* 0x000000800f197890 */ /* 0x000fe2000fffe0ff */
[----:B------:R-:W-:Y:S03]  /*4f50*/  @P3 SHF.R.U32.HI R24, RZ, 0x10, R29 ;  /* 0x00000010ff183819 */ /* 0x000fe6000001161d */
[----:B------:R-:W4:Y:S01]  /*4f60*/  LDC.64 R10, c[0x0][0xb18] ;  /* 0x0002c600ff0a7b82 */ /* 0x000f220000000a00 */
[----:B------:R-:W-:Y:S01]  /*4f70*/  UIADD3 UR14, UPT, UPT, UR13, 0x1, URZ ;  /* 0x000000010d0e7890 */ /* 0x000fe2000fffe0ff */
[----:B------:R-:W-:Y:S01]  /*4f80*/  VIADD R27, R27, 0x1 ;  /* 0x000000011b1b7836 */ /* 0x000fe20000000000 */
[----:B------:R-:W-:Y:S01]  /*4f90*/  VOTEU.ALL UP2, P4 ;  /* 0x0000000000ff7886 */ /* 0x000fe20002040000 */
[----:B------:R-:W-:Y:S01]  /*4fa0*/  UMOV UR18, 0x0 ;  /* 0x0000000000127882 */ /* 0x000fe20000000000 */
[----:B------:R-:W-:Y:S03]  /*4fb0*/  UISETP.NE.AND UP6, UPT, UR14, 0x3, UPT ;  /* 0x000000030e00788c */ /* 0x000fe6000bfc5270 */
[----:B-1----:R-:W1:Y:S01]  /*4fc0*/  @!P1 LDC R0, c[0x0][0xb20] ;  /* 0x0002c800ff009b82 */ /* 0x002e620000000800 */
[----:B------:R-:W-:Y:S01]  /*4fd0*/  UMOV UR19, 0x10000000 ;  /* 0x1000000000137882 */ /* 0x000fe20000000000 */
[----:B------:R-:W-:Y:S01]  /*4fe0*/  IMAD.U32 R21, RZ, RZ, UR8 ;  /* 0x00000008ff157e24 */ /* 0x000fe2000f8e00ff */
[----:B------:R-:W-:Y:S05]  /*4ff0*/  @!UP3 ULEA UR8, UR13, UR6, 0xc ;  /* 0x000000060d08b291 */ /* 0x000fea000f8e60ff */
[----:B------:R-:W5:Y:S01]  /*5000*/  @!P1 LDC R3, c[0x0][0xb0c] ;  /* 0x0002c300ff039b82 */ /* 0x000f620000000800 */
[----:B------:R-:W-:Y:S01]  /*5010*/  IMAD.U32 R20, RZ, RZ, UR9 ;  /* 0x00000009ff147e24 */ /* 0x000fe2000f8e00ff */
[----:B------:R-:W-:Y:S01]  /*5020*/  UMOV UR28, UR36 ;  /* 0x00000024001c7c82 */ /* 0x000fe20008000000 */
[----:B------:R-:W-:Y:S01]  /*5030*/  @!P4 R2UR UR21, R21 ;  /* 0x000000001515c2ca */ /* 0x000fe200000e0000 */
[----:B------:R-:W-:Y:S02]  /*5040*/  @!UP3 UIADD3 UR24, UPT, UPT, UR8, 0x200, URZ ;  /* 0x000002000818b890 */ /* 0x000fe4000fffe0ff */
[----:B------:R-:W-:Y:S01]  /*5050*/  @!P4 R2UR UR20, R20 ;  /* 0x000000001414c2ca */ /* 0x000fe200000e0000 */
[----:B------:R-:W-:Y:S01]  /*5060*/  @!UP3 UIADD3 UR10, UPT, UPT, UR26, 0x20, URZ ;  /* 0x000000201a0ab890 */ /* 0x000fe2000fffe0ff */
[----:B------:R-:W-:Y:S01]  /*5070*/  @!P4 IMAD.MOV.U32 R20, RZ, RZ, 0x1000 ;  /* 0x00001000ff14c424 */ /* 0x000fe200078e00ff */
[----:B------:R-:W-:Y:S02]  /*5080*/  @!UP3 UIADD3 UR8, UPT, UPT, UR8, 0xa00, URZ ;  /* 0x00000a000808b890 */ /* 0x000fe4000fffe0ff */
[----:B------:R-:W-:Y:S01]  /*5090*/  USEL UR9, URZ, 0x1, UP6 ;  /* 0x00000001ff097887 */ /* 0x000fe2000b000000 */
[----:B------:R-:W-:Y:S01]  /*50a0*/  VOTEU.ALL UP1, P4 ;  /* 0x0000000000ff7886 */ /* 0x000fe20002020000 */
[----:B------:R-:W-:Y:S01]  /*50b0*/  UMOV UR11, UR27 ;  /* 0x0000001b000b7c82 */ /* 0x000fe20008000000 */
[----:B------:R-:W-:Y:S01]  /*50c0*/  UMOV UR12, UR36 ;  /* 0x00000024000c7c82 */ /* 0x000fe20008000000 */
[----:B------:R-:W-:Y:S02]  /*50d0*/  UPRMT UR16, UR37, 0x654, UR25 ;  /* 0x0000065425107896 */ /* 0x000fe40008000019 */
[----:B------:R-:W-:Y:S01]  /*50e0*/  LOP3.LUT R34, R34, UR9, RZ, 0x3c, !PT ;  /* 0x0000000922227c12 */ /* 0x000fe2000f8e3cff */
[----:B------:R-:W-:Y:S01]  /*50f0*/  UMOV UR9, UR25 ;  /* 0x0000001900097c82 */ /* 0x000fe20008000000 */
[----:B------:R1:W-:Y:S01]  /*5100*/  @!UP2 UTMALDG.3D [UR24], [UR20], desc[UR18] ;  /* 0x000012181400a5b4 */ /* 0x0003e20008011000 */
[----:B------:R-:W-:Y:S01]  /*5110*/  USEL UR14, UR14, URZ, UP6 ;  /* 0x000000ff0e0e7287 */ /* 0x000fe2000b000000 */
[----:B------:R-:W-:Y:S03]  /*5120*/  SHF.L.U32 R12, R34, 0x1f, RZ ;  /* 0x0000001f220c7819 */ /* 0x000fe600000006ff */
[----:B------:R-:W-:Y:S01]  /*5130*/  ULEA UR13, UR14, UR6, 0x3 ;  /* 0x000000060e0d7291 */ /* 0x000fe2000f8e18ff */
[----:B--2---:R-:W-:Y:S01]  /*5140*/  @!P1 IMAD.HI.U32 R14, R13, R14, RZ ;  /* 0x0000000e0d0e9227 */ /* 0x004fe200078e00ff */
[----:B----4-:R-:W-:Y:S01]  /*5150*/  @!P1 ISETP.NE.AND P0, PT, R10, 0x1, PT ;  /* 0x000000010a00980c */ /* 0x010fe20003f05270 */
[----:B------:R2:W-:Y:S01]  /*5160*/  @!UP1 UTMALDG.3D [UR8], [UR20], desc[UR18] ;  /* 0x00001208140095b4 */ /* 0x0005e20008011000 */
[----:B------:R2:W-:Y:S01]  /*5170*/  @!P4 SYNCS.ARRIVE.TRANS64.RED.A0TR RZ, [UR15+0x80], R20 ;  /* 0x00008014ffffc9a7 */ /* 0x0005e2000830040f */
[C---:B------:R-:W-:Y:S01]  /*5180*/  @!P1 IMAD.HI.U32 R11, R8.reuse, R11, RZ ;  /* 0x0000000b080b9227 */ /* 0x040fe200078e00ff */
[----:B------:R-:W-:Y:S02]  /*5190*/  @!P1 SHF.R.U32.HI R14, RZ, R15, R14 ;  /* 0x0000000fff0e9219 */ /* 0x000fe4000001160e */
[----:B-----5:R-:W-:Y:S02]  /*51a0*/  @!P1 ISETP.NE.AND P2, PT, R3, 0x1, PT ;  /* 0x000000010300980c */ /* 0x020fe40003f45270 */
[----:B-1----:R-:W-:Y:S02]  /*51b0*/  @!P1 SHF.R.U32.HI R9, RZ, R0, R11 ;  /* 0x00000000ff099219 */ /* 0x002fe4000001160b */
[----:B------:R-:W-:Y:S02]  /*51c0*/  @!P1 SEL R14, R13, R14, !P2 ;  /* 0x0000000e0d0e9207 */ /* 0x000fe40005000000 */
[----:B------:R-:W-:Y:S05]  /*51d0*/  @!P1 SEL R9, R8, R9, !P0 ;  /* 0x0000000908099207 */ /* 0x000fea0004000000 */
[----:B------:R-:W-:Y:S01]  /*51e0*/  @!P1 IMAD.IADD R0, R9, 0x1, -R14 ;  /* 0x0000000109009824 */ /* 0x000fe200078e0a0e */
[----:B------:R-:W-:Y:S01]  /*51f0*/  SYNCS.ARRIVE.TRANS64.RED.A1T0 RZ, [UR16], RZ ;  /* 0x000000ffffff79a7 */ /* 0x000fe20008100410 */
[----:B------:R-:W-:Y:S02]  /*5200*/  @!P1 IMAD.IADD R9, R14, 0x1, -R9 ;  /* 0x000000010e099824 */ /* 0x000fe400078e0a09 */
[----:B------:R-:W-:Y:S02]  /*5210*/  @!P1 IMAD R13, R0, R3, R13 ;  /* 0x00000003000d9224 */ /* 0x000fe400078e020d */
[----:B------:R-:W-:Y:S01]  /*5220*/  @!P1 IMAD R8, R9, R10, R8 ;  /* 0x0000000a09089224 */ /* 0x000fe200078e0208 */
[----:B------:R-:W1:Y:S02]  /*5230*/  SYNCS.PHASECHK.TRANS64.TRYWAIT P5, [UR13+0x98], R12 ;  /* 0x0000980cff0075a7 */ /* 0x000e6400080a110d */
[----:B-12---:R-:W-:Y:S05]  /*5240*/  @!P5 BRA `(.L_x_97) ;  /* 0x0000003000f8d947 */ /* 0x006fea0003800000 */
.L_x_180:
[----:B------:R-:W-:Y:S01]  /*5250*/  UIADD3 UR17, UPT, UPT, UR13, 0x80, URZ ;  /* 0x000000800d117890 */ /* 0x000fe2000fffe0ff */
[----:B-1----:R-:W-:Y:S01]  /*5260*/  @!P4 IADD3 R3, P0, PT, R32, 0x580, RZ ;  /* 0x000005802003c810 */ /* 0x002fe20007f1e0ff */
[----:B------:R-:W-:Y:S01]  /*5270*/  VOTEU.ALL UP2, P4 ;  /* 0x0000000000ff7886 */ /* 0x000fe20002040000 */
[----:B------:R-:W-:Y:S01]  /*5280*/  UMOV UR22, 0x0 ;  /* 0x0000000000167882 */ /* 0x000fe20000000000 */
[----:B------:R-:W-:Y:S01]  /*5290*/  UPRMT UR15, UR37, 0x654, UR17 ;  /* 0x00000654250f7896 */ /* 0x000fe20008000011 */
[----:B------:R-:W-:Y:S01]  /*52a0*/  @!P4 R2UR UR9, R3 ;  /* 0x000000000309c2ca */ /* 0x000fe200000e0000 */
[----:B------:R-:W-:Y:S01]  /*52b0*/  @!P4 IMAD.X R0, RZ, RZ, R33, P0 ;  /* 0x000000ffff00c224 */ /* 0x000fe200000e0621 */
[----:B------:R-:W-:Y:S01]  /*52c0*/  UMOV UR23, 0x10000000 ;  /* 0x1000000000177882 */ /* 0x000fe20000000000 */
[----:B------:R-:W-:Y:S01]  /*52d0*/  UMOV UR19, UR27 ;  /* 0x0000001b00137c82 */ /* 0x000fe20008000000 */
[----:B------:R-:W-:Y:S01]  /*52e0*/  UMOV UR20, UR36 ;  /* 0x0000002400147c82 */ /* 0x000fe20008000000 */
[----:B------:R-:W-:Y:S01]  /*52f0*/  UMOV UR11, UR27 ;  /* 0x0000001b000b7c82 */ /* 0x000fe20008000000 */
[----:B------:R-:W-:Y:S01]  /*5300*/  @!P4 R2UR UR8, R0 ;  /* 0x000000000008c2ca */ /* 0x000fe200000e0000 */
[----:B------:R-:W-:Y:S01]  /*5310*/  UMOV UR12, UR36 ;  /* 0x00000024000c7c82 */ /* 0x000fe20008000000 */
[----:B------:R-:W-:Y:S01]  /*5320*/  VOTEU.ALL UP1, P4 ;  /* 0x0000000000ff7886 */ /* 0x000fe20002020000 */
[----:B------:R-:W-:Y:S01]  /*5330*/  @P3 R2UR UR36, R24 ;  /* 0x00000000182432ca */ /* 0x000fe200000e0000 */
[----:B------:R-:W-:Y:S01]  /*5340*/  IMAD.IADD R20, R8, 0x1, R58 ;  /* 0x0000000108147824 */ /* 0x000fe200078e023a */
[----:B------:R-:W-:Y:S01]  /*5350*/  ISETP.NE.AND P0, PT, R27, 0x2, PT ;  /* 0x000000021b00780c */ /* 0x000fe20003f05270 */
[----:B------:R-:W-:Y:S01]  /*5360*/  IMAD.IADD R21, R13, 0x1, R60 ;  /* 0x000000010d157824 */ /* 0x000fe200078e023c */
[----:B------:R-:W-:Y:S01]  /*5370*/  @!UP1 UIADD3 UR18, UPT, UPT, UR26, 0x10, URZ ;  /* 0x000000101a129890 */ /* 0x000fe2000fffe0ff */
[----:B------:R-:W-:Y:S01]  /*5380*/  IMAD.U32 R10, RZ, RZ, UR9 ;  /* 0x00000009ff0a7e24 */ /* 0x000fe2000f8e00ff */
[----:B------:R-:W-:Y:S01]  /*5390*/  @!UP1 UIADD3 UR10, UPT, UPT, UR26, 0x30, URZ ;  /* 0x000000301a0a9890 */ /* 0x000fe2000fffe0ff */
[----:B------:R-:W-:Y:S01]  /*53a0*/  SEL R0, RZ, 0x1, P0 ;  /* 0x00000001ff007807 */ /* 0x000fe20000000000 */
[----:B------:R-:W-:Y:S01]  /*53b0*/  UMOV UR9, UR17 ;  /* 0x0000001100097c82 */ /* 0x000fe20008000000 */
[----:B------:R-:W-:Y:S01]  /*53c0*/  SEL R27, R27, RZ, P0 ;  /* 0x000000ff1b1b7207 */ /* 0x000fe20000000000 */
[----:B------:R-:W-:Y:S01]  /*53d0*/  IMAD.U32 R11, RZ, RZ, UR8 ;  /* 0x00000008ff0b7e24 */ /* 0x000fe2000f8e00ff */
[----:B------:R-:W-:Y:S01]  /*53e0*/  @!P4 R2UR UR24, R10 ;  /* 0x000000000a18c2ca */ /* 0x000fe200000e0000 */
[----:B------:R-:W-:Y:S01]  /*53f0*/  @!UP1 ULEA UR8, UR14, UR6, 0xc ;  /* 0x000000060e089291 */ /* 0x000fe2000f8e60ff */
[----:B------:R-:W-:Y:S02]  /*5400*/  LOP3.LUT R25, R25, R0, RZ, 0x3c, !PT ;  /* 0x0000000019197212 */ /* 0x000fe400078e3cff */
[----:B------:R-:W-:Y:S01]  /*5410*/  @!P4 R2UR UR25, R11 ;  /* 0x000000000b19c2ca */ /* 0x000fe200000e0000 */
[----:B------:R-:W-:Y:S02]  /*5420*/  @!UP1 UIADD3 UR16, UPT, UPT, UR8, 0x200, URZ ;  /* 0x0000020008109890 */ /* 0x000fe4000fffe0ff */
[----:B------:R-:W-:Y:S01]  /*5430*/  @!UP1 UIADD3 UR8, UPT, UPT, UR8, 0xa00, URZ ;  /* 0x00000a0008089890 */ /* 0x000fe2000fffe0ff */
[----:B------:R-:W-:Y:S09]  /*5440*/  VOTEU.ALL UP1, P4 ;  /* 0x0000000000ff7886 */ /* 0x000ff20002020000 */
[----:B------:R2:W-:Y:S01]  /*5450*/  @!UP2 UTMALDG.3D [UR16], [UR24], desc[UR22] ;  /* 0x000016101800a5b4 */ /* 0x0005e20008011000 */
[----:B------:R2:W-:Y:S01]  /*5460*/  @!UP1 UTMALDG.3D [UR8], [UR24], desc[UR22] ;  /* 0x00001608180095b4 */ /* 0x0005e20008011000 */
[----:B------:R2:W-:Y:S01]  /*5470*/  @!P4 SYNCS.ARRIVE.TRANS64.RED.A0TR RZ, [UR13+0x80], R23 ;  /* 0x00008017ffffc9a7 */ /* 0x0005e2000830040d */
[----:B------:R-:W-:Y:S04]  /*5480*/  UIADD3 UR13, UPT, UPT, UR14, 0x1, URZ ;  /* 0x000000010e0d7890 */ /* 0x000fe8000fffe0ff */
[----:B------:R-:W-:Y:S04]  /*5490*/  UISETP.NE.AND UP1, UPT, UR13, 0x3, UPT ;  /* 0x000000030d00788c */ /* 0x000fe8000bf25270 */
[----:B------:R-:W-:Y:S02]  /*54a0*/  USEL UR14, URZ, 0x1, UP1 ;  /* 0x00000001ff0e7887 */ /* 0x000fe40008800000 */
[----:B------:R-:W-:Y:S02]  /*54b0*/  USEL UR13, UR13, URZ, UP1 ;  /* 0x000000ff0d0d7287 */ /* 0x000fe40008800000 */
[----:B------:R-:W-:Y:S02]  /*54c0*/  UPLOP3.LUT UP1, UPT, UPT, UPT, UPT, 0x80, 0x8 ;  /* 0x000000000008789c */ /* 0x000fe40003f2f070 */
[----:B------:R-:W-:Y:S01]  /*54d0*/  LOP3.LUT R34, R34, UR14, RZ, 0x3c, !PT ;  /* 0x0000000e22227c12 */ /* 0x000fe2000f8e3cff */
[----:B------:R-:W-:Y:S01]  /*54e0*/  SYNCS.ARRIVE.TRANS64.RED.A1T0 RZ, [UR15], RZ ;  /* 0x000000ffffff79a7 */ /* 0x000fe2000810040f */
[----:B------:R-:W-:Y:S07]  /*54f0*/  @P3 BRA `(.L_x_98) ;  /* 0xfffffff000e43947 */ /* 0x000fee000383ffff */
[----:B------:R-:W-:Y:S01]  /*5500*/  UIADD3 UR6, UPT, UPT, UR6, 0x98, URZ ;  /* 0x0000009806067890 */ /* 0x000fe2000fffe0ff */
[----:B------:R-:W-:-:S03]  /*5510*/  SHF.L.U32 R3, R34, 0x1f, RZ ;  /* 0x0000001f22037819 */ /* 0x000fc600000006ff */
[----:B------:R-:W-:-:S09]  /*5520*/  ULEA UR4, UR13, UR6, 0x3 ;  /* 0x000000060d047291 */ /* 0x000fd2000f8e18ff */
[----:B------:R-:W1:Y:S02]  /*5530*/  SYNCS.PHASECHK.TRANS64.TRYWAIT P0, [UR4], R3 ;  /* 0x00000003ff0075a7 */ /* 0x000e640008001104 */
[----:B-1----:R-:W-:Y:S05]  /*5540*/  @!P0 BRA `(.L_x_99) ;  /* 0x0000003000508947 */ /* 0x002fea0003800000 */
.L_x_182:
        /* <DEDUP_REMOVED lines=9> */
.L_x_184:
[----:B------:R-:W-:-:S04]  /*55e0*/  UIADD3 UR5, UPT, UPT, UR5, 0x1, URZ ;  /* 0x0000000105057890 */ /* 0x000fc8000fffe0ff */
[----:B------:R-:W-:-:S04]  /*55f0*/  UISETP.NE.AND UP0, UPT, UR5, 0x3, UPT ;  /* 0x000000030500788c */ /* 0x000fc8000bf05270 */
[----:B------:R-:W-:Y:S02]  /*5600*/  USEL UR4, URZ, 0x1, UP0 ;  /* 0x00000001ff047887 */ /* 0x000fe40008000000 */
[----:B------:R-:W-:-:S04]  /*5610*/  USEL UR5, UR5, URZ, UP0 ;  /* 0x000000ff05057287 */ /* 0x000fc80008000000 */
[----:B------:R-:W-:Y:S01]  /*5620*/  ULEA UR5, UR5, UR6, 0x3 ;  /* 0x0000000605057291 */ /* 0x000fe2000f8e18ff */
[----:B-1----:R-:W-:-:S04]  /*5630*/  LOP3.LUT R3, R34, UR4, RZ, 0x3c, !PT ;  /* 0x0000000422037c12 */ /* 0x002fc8000f8e3cff */
[----:B------:R-:W-:Y:S01]  /*5640*/  SHF.L.U32 R3, R3, 0x1f, RZ ;  /* 0x0000001f03037819 */ /* 0x000fe200000006ff */
[----:B------:R-:W-:-:S07]  /*5650*/  IMAD.U32 R0, RZ, RZ, UR5 ;  /* 0x00000005ff007e24 */ /* 0x000fce000f8e00ff */
.L_x_101:
[----:B-1----:R1:W4:Y:S02]  /*5660*/  SYNCS.PHASECHK.TRANS64.TRYWAIT P0, [R0+URZ], R3 ;  /* 0x00000003000075a7 */ /* 0x00232400080011ff */
[----:B----4-:R-:W-:Y:S05]  /*5670*/  @!P0 NANOSLEEP.SYNCS 0x989680 ;  /* 0x009896800000895d */ /* 0x010fea0003900000 */
[----:B------:R-:W4:Y:S02]  /*5680*/  @!P0 SYNCS.PHASECHK.TRANS64 P0, [R0+URZ], R3 ;  /* 0x00000003000085a7 */ /* 0x000f2400080010ff */
[----:B--2-4-:R-:W-:Y:S05]  /*5690*/  @P0 EXIT ;  /* 0x000000000000094d */ /* 0x014fea0003800000 */
[----:B------:R-:W-:Y:S05]  /*56a0*/  BRA `(.L_x_101) ;  /* 0xfffffffc00ec7947 */ /* 0x000fea000383ffff */
.L_x_89:
[----:B------:R-:W-:-:S06]  /*56b0*/  UISETP.GE.AND UP1, UPT, UR10, 0x4, UPT ;  /* 0x000000040a00788c */ /* 0x000fcc000bf26270 */
[----:B------:R-:W-:-:S13]  /*56c0*/  PLOP3.LUT P0, PT, PT, PT, UP1, 0x80, 0x8 ;  /* 0x000000000008781c */ /* 0x000fda0003f0f018 */
[----:B------:R-:W-:Y:S05]  /*56d0*/  @!P0 EXIT ;  /* 0x000000000000894d */ /* 0x000fea0003800000 */
[----:B------:R-:W-:Y:S01]  /*56e0*/  BAR.SYNC.DEFER_BLOCKING 0x6, 0xa0 ;  /* 0x0182800000007b1d */ /* 0x000fe20000010000 */
[----:B------:R-:W-:Y:S01]  /*56f0*/  IMAD.SHL.U32 R4, R70, 0x200000, RZ ;  /* 0x0020000046047824 */ /* 0x000fe200078e00ff */
[----:B------:R-:W-:Y:S01]  /*5700*/  CS2R R72, SRZ ;  /* 0x0000000000487805 */ /* 0x000fe2000001ff00 */
[C---:B------:R-:W-:Y:S02]  /*5710*/  IMAD.SHL.U32 R69, R74.reuse, 0x10, RZ ;  /* 0x000000104a457824 */ /* 0x040fe400078e00ff */
[----:B------:R-:W-:Y:S01]  /*5720*/  IMAD.U32 R33, R74, 0x10000, RZ ;  /* 0x000100004a217824 */ /* 0x000fe200078e00ff */
[----:B------:R-:W-:Y:S02]  /*5730*/  UMOV UR48, 0x400 ;  /* 0x0000040000307882 */ /* 0x000fe40000000000 */
[----:B------:R-:W1:Y:S01]  /*5740*/  LDC R63, c[0x0][0x370] ;  /* 0x0000dc00ff3f7b82 */ /* 0x000e620000000800 */
[----:B------:R-:W-:Y:S01]  /*5750*/  ULEA UR48, UR37, UR48, 0x18 ;  /* 0x0000003025307291 */ /* 0x000fe2000f8ec0ff */
[----:B------:R-:W-:Y:S01]  /*5760*/  LOP3.LUT R4, R4, 0x200000, RZ, 0xc0, !PT ;  /* 0x0020000004047812 */ /* 0x000fe200078ec0ff */
[----:B------:R-:W-:Y:S01]  /*5770*/  IMAD.SHL.U32 R68, R74, 0x2, RZ ;  /* 0x000000024a447824 */ /* 0x000fe200078e00ff */
[C---:B------:R-:W-:Y:S01]  /*5780*/  LOP3.LUT R5, R69.reuse, 0x40, RZ, 0xc0, !PT ;  /* 0x0000004045057812 */ /* 0x040fe200078ec0ff */
[----:B------:R-:W-:Y:S01]  /*5790*/  IMAD.SHL.U32 R3, R70, 0x200, RZ ;  /* 0x0000020046037824 */ /* 0x000fe200078e00ff */
[----:B------:R-:W-:Y:S01]  /*57a0*/  LOP3.LUT R2, R69, 0x5b0, RZ, 0xc0, !PT ;  /* 0x000005b045027812 */ /* 0x000fe200078ec0ff */
[----:B------:R-:W-:Y:S01]  /*57b0*/  IMAD.MOV.U32 R30, RZ, RZ, RZ ;  /* 0x000000ffff1e7224 */ /* 0x000fe200078e00ff */
[----:B------:R-:W2:Y:S01]  /*57c0*/  LDC R28, c[0x0][0xb0c] ;  /* 0x0002c300ff1c7b82 */ /* 0x000ea20000000800 */
[----:B------:R-:W-:Y:S01]  /*57d0*/  LOP3.LUT R33, R4, 0x400000, R33, 0xf8, !PT ;  /* 0x0040000004217812 */ /* 0x000fe200078ef821 */
[----:B------:R-:W-:Y:S01]  /*57e0*/  IMAD.MOV.U32 R78, RZ, RZ, RZ ;  /* 0x000000ffff4e7224 */ /* 0x000fe200078e00ff */
[----:B------:R-:W-:Y:S01]  /*57f0*/  LOP3.LUT R68, R5, 0x8, R68, 0xf8, !PT ;  /* 0x0000000805447812 */ /* 0x000fe200078ef844 */
[----:B------:R-:W3:Y:S01]  /*5800*/  LDCU.64 UR54, c[0x0][0x348] ;  /* 0x00006900ff3677ac */ /* 0x000ee20008000a00 */
[----:B------:R-:W-:-:S02]  /*5810*/  LOP3.LUT R3, R2, 0x200, R3, 0xf8, !PT ;  /* 0x0000020002037812 */ /* 0x000fc400078ef803 */
[----:B------:R-:W-:Y:S01]  /*5820*/  LOP3.LUT P0, RZ, R69, 0x40, RZ, 0xc0, !PT ;  /* 0x0000004045ff7812 */ /* 0x000fe2000780c0ff */
[----:B------:R-:W4:Y:S01]  /*5830*/  LDC R61, c[0x0][0xb20] ;  /* 0x0002c800ff3d7b82 */ /* 0x000f220000000800 */
[----:B------:R-:W3:Y:S01]  /*5840*/  LDS R0, [UR48+0x170] ;  /* 0x00017030ff007984 */ /* 0x000ee20008000800 */
[----:B------:R-:W-:Y:S01]  /*5850*/  LOP3.LUT R68, R3, R68, RZ, 0xfc, !PT ;  /* 0x0000004403447212 */ /* 0x000fe200078efcff */
[----:B------:R-:W1:Y:S01]  /*5860*/  LDCU.64 UR38, c[0x0][0x888] ;  /* 0x00011100ff2677ac */ /* 0x000e620008000a00 */
[----:B------:R-:W-:Y:S01]  /*5870*/  LOP3.LUT R74, R74, 0x60, RZ, 0xc0, !PT ;  /* 0x000000604a4a7812 */ /* 0x000fe200078ec0ff */
[----:B------:R-:W1:Y:S03]  /*5880*/  LDCU.64 UR44, c[0x0][0x890] ;  /* 0x00011200ff2c77ac */ /* 0x000e660008000a00 */
[----:B------:R-:W1:Y:S01]  /*5890*/  LDC R27, c[0x0][0xb30] ;  /* 0x0002cc00ff1b7b82 */ /* 0x000e620000000800 */
[----:B------:R-:W-:Y:S01]  /*58a0*/  UMOV UR51, 0x1 ;  /* 0x0000000100337882 */ /* 0x000fe20000000000 */
[----:B------:R-:W-:Y:S01]  /*58b0*/  UIADD3 UR52, UPT, UPT, UR48, 0x200, URZ ;  /* 0x0000020030347890 */ /* 0x000fe2000fffe0ff */
[----:B------:R-:W-:Y:S01]  /*58c0*/  UMOV UR56, URZ ;  /* 0x000000ff00387c82 */ /* 0x000fe20008000000 */
[----:B------:R-:W-:-:S04]  /*58d0*/  UMOV UR50, URZ ;  /* 0x000000ff00327c82 */ /* 0x000fc80008000000 */
[----:B------:R-:W1:Y:S01]  /*58e0*/  LDC.64 R56, c[0x0][0xb10] ;  /* 0x0002c400ff387b82 */ /* 0x000e620000000a00 */
[----:B------:R-:W-:-:S07]  /*58f0*/  UMOV UR49, URZ ;  /* 0x000000ff00317c82 */ /* 0x000fce0008000000 */
[----:B------:R-:W1:Y:S08]  /*5900*/  LDC.64 R24, c[0x0][0xb18] ;  /* 0x0002c600ff187b82 */ /* 0x000e700000000a00 */
[----:B------:R-:W1:Y:S08]  /*5910*/  LDC.64 R22, c[0x0][0xb28] ;  /* 0x0002ca00ff167b82 */ /* 0x000e700000000a00 */
[----:B------:R-:W1:Y:S01]  /*5920*/  LDC.64 R54, c[0x0][0x8b0] ;  /* 0x00022c00ff367b82 */ /* 0x000e620000000a00 */
[----:B---3--:R-:W-:Y:S01]  /*5930*/  IMAD.IADD R33, R0, 0x1, R33 ;  /* 0x0000000100217824 */ /* 0x008fe200078e0221 */
[----:B------:R-:W-:-:S06]  /*5940*/  P2R R0, PR, RZ, 0x1 ;  /* 0x00000001ff007803 */ /* 0x000fcc0000000000 */
[----:B------:R-:W3:Y:S08]  /*5950*/  LDC.64 R52, c[0x0][0x8a8] ;  /* 0x00022a00ff347b82 */ /* 0x000ef00000000a00 */
[----:B--2-4-:R-:W1:Y:S02]  /*5960*/  LDC R62, c[0x0][0x374] ;  /* 0x0000dd00ff3e7b82 */ /* 0x014e640000000800 */
.L_x_132:
[----:B------:R-:W-:Y:S02]  /*5970*/  LEA R0, R78, UR48, 0x3 ;  /* 0x000000304e007c11 */ /* 0x000fe4000f8e18ff */
[----:B------:R-:W-:Y:S02]  /*5980*/  SHF.L.U32 R3, R72, 0x1f, RZ ;  /* 0x0000001f48037819 */ /* 0x000fe400000006ff */
[----:B------:R-:W-:Y:S02]  /*5990*/  LEA R16, R78, UR48, 0x4 ;  /* 0x000000304e107c11 */ /* 0x000fe4000f8e20ff */
[----:B------:R-:W2:Y:S02]  /*59a0*/  SYNCS.PHASECHK.TRANS64.TRYWAIT P0, [R0+URZ+0xc0], R3 ;  /* 0x0000c003000075a7 */ /* 0x000ea400080011ff */
[----:B-12---:R-:W-:Y:S05]  /*59b0*/  @!P0 BRA `(.L_x_102) ;  /* 0x0000002c00648947 */ /* 0x006fea0003800000 */
.L_x_185:
[----:B------:R-:W4:Y:S01]  /*59c0*/  LDC.64 R12, c[0x0][0xb10] ;  /* 0x0002c400ff0c7b82 */ /* 0x000f220000000a00 */
[----:B------:R-:W3:Y:S01]  /*59d0*/  LDS.128 R16, [R16+0x150] ;  /* 0x0001500010107984 */ /* 0x000ee20000000c00 */
[----:B-1----:R-:W-:Y:S01]  /*59e0*/  ISETP.NE.AND P1, PT, R27, 0x1, PT ;  /* 0x000000011b00780c */ /* 0x002fe20003f25270 */
[----:B--2---:R-:W-:Y:S01]  /*59f0*/  VIADD R0, R0, 0xd0 ;  /* 0x000000d000007836 */ /* 0x004fe20000000000 */
[----:B------:R-:W-:Y:S04]  /*5a00*/  ISETP.GE.AND P0, PT, R26, 0x1, PT ;  /* 0x000000011a00780c */ /* 0x000fe80003f06270 */
[----:B------:R-:W1:Y:S01]  /*5a10*/  LDC.64 R10, c[0x0][0xb18] ;  /* 0x0002c600ff0a7b82 */ /* 0x000e620000000a00 */
[----:B------:R-:W-:Y:S01]  /*5a20*/  PRMT R0, RZ, 0x654, R0 ;  /* 0x00000654ff007816 */ /* 0x000fe20000000000 */
[----:B------:R-:W-:Y:S01]  /*5a30*/  @!PT LDS RZ, [RZ] ;  /* 0x00000000fffff984 */ /* 0x000fe20000000800 */
[----:B------:R-:W-:Y:S01]  /*5a40*/  @!PT LDS RZ, [RZ] ;  /* 0x00000000fffff984 */ /* 0x000fe20000000800 */
[----:B------:R-:W-:Y:S01]  /*5a50*/  @!PT LDS RZ, [RZ] ;  /* 0x00000000fffff984 */ /* 0x000fe20000000800 */
[----:B------:R-:W-:Y:S01]  /*5a60*/  @!PT LDS RZ, [RZ] ;  /* 0x00000000fffff984 */ /* 0x000fe20000000800 */
[----:B------:R2:W-:Y:S06]  /*5a70*/  MEMBAR.ALL.CTA ;  /* 0x0000000000007992 */ /* 0x0005ec0000008000 */
[----:B--2---:R-:W2:Y:S01]  /*5a80*/  FENCE.VIEW.ASYNC.S ;  /* 0x00000000000073c6 */ /* 0x004ea20000000000 */
[----:B------:R-:W1:Y:S08]  /*5a90*/  @!P1 LDC R14, c[0x0][0xb20] ;  /* 0x0002c800ff0e9b82 */ /* 0x000e700000000800 */
[----:B------:R-:W1:Y:S01]  /*5aa0*/  @!P1 LDC R9, c[0x0][0xb0c] ;  /* 0x0002c300ff099b82 */ /* 0x000e620000000800 */
[----:B--2---:R2:W-:Y:S01]  /*5ab0*/  SYNCS.ARRIVE.TRANS64.RED.A1T0 RZ, [R0+URZ], RZ ;  /* 0x000000ff00ff79a7 */ /* 0x0045e200081004ff */
[----:B---3--:R-:W-:Y:S04]  /*5ac0*/  LOP3.LUT P4, RZ, R18, 0x1, RZ, 0xc0, !PT ;  /* 0x0000000112ff7812 */ /* 0x008fe8000788c0ff */
[----:B------:R-:W-:Y:S09]  /*5ad0*/  P2R R75, PR, RZ, 0x10 ;  /* 0x00000010ff4b7803 */ /* 0x000ff20000000000 */
[----:B------:R-:W-:Y:S02]  /*5ae0*/  @P4 MOV R31, R16 ;  /* 0x00000010001f4202 */ /* 0x000fe40000000f00 */
[----:B------:R-:W-:Y:S01]  /*5af0*/  @P4 LOP3.LUT R29, R17, 0xffff, RZ, 0xc0, !PT ;  /* 0x0000ffff111d4812 */ /* 0x000fe200078ec0ff */
[----:B--2-4-:R-:W-:Y:S06]  /*5b00*/  @!P0 BRA `(.L_x_103) ;  /* 0x0000000000a48947 */ /* 0x014fec0003800000 */
[----:B------:R-:W-:Y:S01]  /*5b10*/  IMAD.HI.U32 R36, R62, R25, RZ ;  /* 0x000000193e247227 */ /* 0x000fe200078e00ff */
[----:B------:R-:W-:Y:S02]  /*5b20*/  ISETP.NE.AND P0, PT, R24, 0x1, PT ;  /* 0x000000011800780c */ /* 0x000fe40003f05270 */
[----:B------:R-:W-:Y:S01]  /*5b30*/  ISETP.NE.AND P2, PT, R26, 0x1, PT ;  /* 0x000000011a00780c */ /* 0x000fe20003f45270 */
[-C--:B------:R-:W-:Y:S01]  /*5b40*/  IMAD.HI.U32 R34, R63, R56.reuse, RZ ;  /* 0x000000383f227227 */ /* 0x080fe200078e00ff */
[----:B------:R-:W-:Y:S02]  /*5b50*/  SHF.R.U32.HI R37, RZ, R61, R36 ;  /* 0x0000003dff257219 */ /* 0x000fe40000011624 */
[----:B------:R-:W-:Y:S01]  /*5b60*/  ISETP.NE.AND P3, PT, R28, 0x1, PT ;  /* 0x000000011c00780c */ /* 0x000fe20003f65270 */
[----:B------:R-:W-:Y:S01]  /*5b70*/  IMAD.HI.U32 R40, R29, R25, RZ ;  /* 0x000000191d287227 */ /* 0x000fe200078e00ff */
[----:B------:R-:W-:Y:S02]  /*5b80*/  SHF.R.U32.HI R34, RZ, R57, R34 ;  /* 0x00000039ff227219 */ /* 0x000fe40000011622 */
[----:B------:R-:W-:Y:S01]  /*5b90*/  SEL R3, R62, R37, !P0 ;  /* 0x000000253e037207 */ /* 0x000fe20004000000 */
[----:B------:R-:W-:Y:S01]  /*5ba0*/  IMAD.HI.U32 R38, R31, R56, RZ ;  /* 0x000000381f267227 */ /* 0x000fe200078e00ff */
[----:B------:R-:W-:Y:S03]  /*5bb0*/  SEL R7, R63, R34, !P3 ;  /* 0x000000223f077207 */ /* 0x000fe60005800000 */
[-C--:B------:R-:W-:Y:S01]  /*5bc0*/  IMAD.HI.U32 R34, R3, R22.reuse, RZ ;  /* 0x0000001603227227 */ /* 0x080fe200078e00ff */
[----:B------:R-:W-:Y:S03]  /*5bd0*/  SHF.R.U32.HI R38, RZ, R57, R38 ;  /* 0x00000039ff267219 */ /* 0x000fe60000011626 */
[----:B------:R-:W-:Y:S01]  /*5be0*/  IMAD.HI.U32 R36, R7, R22, RZ ;  /* 0x0000001607247227 */ /* 0x000fe200078e00ff */
[----:B------:R-:W-:Y:S02]  /*5bf0*/  @P2 SHF.R.U32.HI R3, RZ, R23, R34 ;  /* 0x00000017ff032219 */ /* 0x000fe40000011622 */
[----:B------:R-:W-:Y:S02]  /*5c00*/  SHF.R.U32.HI R34, RZ, R61, R40 ;  /* 0x0000003dff227219 */ /* 0x000fe40000011628 */
[----:B------:R-:W-:Y:S01]  /*5c10*/  @P2 SHF.R.U32.HI R7, RZ, R23, R36 ;  /* 0x00000017ff072219 */ /* 0x000fe20000011624 */
[C---:B------:R-:W-:Y:S01]  /*5c20*/  IMAD R2, R26.reuse, R3, RZ ;  /* 0x000000031a027224 */ /* 0x040fe200078e02ff */
[----:B------:R-:W-:Y:S02]  /*5c30*/  SEL R5, R29, R34, !P0 ;  /* 0x000000221d057207 */ /* 0x000fe40004000000 */
[----:B------:R-:W-:Y:S01]  /*5c40*/  SEL R3, R31, R38, !P3 ;  /* 0x000000261f037207 */ /* 0x000fe20005800000 */
[----:B------:R-:W-:Y:S01]  /*5c50*/  IMAD R4, R26, R7, RZ ;  /* 0x000000071a047224 */ /* 0x000fe200078e02ff */
[C---:B------:R-:W-:Y:S01]  /*5c60*/  ISETP.GE.AND P0, PT, R5.reuse, R2, PT ;  /* 0x000000020500720c */ /* 0x040fe20003f06270 */
[----:B------:R-:W-:Y:S03]  /*5c70*/  IMAD.HI.U32 R6, R5, R22, RZ ;  /* 0x0000001605067227 */ /* 0x000fe600078e00ff */
[----:B------:R-:W-:Y:S01]  /*5c80*/  ISETP.GE.OR P0, PT, R3, R4, P0 ;  /* 0x000000040300720c */ /* 0x000fe20000706670 */
[----:B------:R-:W-:Y:S01]  /*5c90*/  IMAD.MOV R4, RZ, RZ, -R3 ;  /* 0x000000ffff047224 */ /* 0x000fe200078e0a03 */
[-C--:B------:R-:W-:Y:S03]  /*5ca0*/  SHF.R.U32.HI R6, RZ, R23.reuse, R6 ;  /* 0x00000017ff067219 */ /* 0x080fe60000011606 */
[----:B------:R-:W-:Y:S01]  /*5cb0*/  IMAD R31, R28, R4, R31 ;  /* 0x000000041c1f7224 */ /* 0x000fe200078e021f */
[----:B------:R-:W-:Y:S05]  /*5cc0*/  SEL R15, R5, R6, !P2 ;  /* 0x00000006050f7207 */ /* 0x000fea0005000000 */
[----:B------:R-:W-:Y:S02]  /*5cd0*/  IMAD.MOV R6, RZ, RZ, -R15 ;  /* 0x000000ffff067224 */ /* 0x000fe400078e0a0f */
[C---:B------:R-:W-:Y:S04]  /*5ce0*/  @!P0 IMAD.HI.U32 R2, R3.reuse, R22, RZ ;  /* 0x0000001603028227 */ /* 0x040fe800078e00ff */
[----:B------:R-:W-:Y:S01]  /*5cf0*/  IMAD R6, R26, R6, R5 ;  /* 0x000000061a067224 */ /* 0x000fe200078e0205 */
[----:B------:R-:W-:Y:S04]  /*5d00*/  @!P0 SHF.R.U32.HI R2, RZ, R23, R2 ;  /* 0x00000017ff028219 */ /* 0x000fe80000011602 */
[----:B------:R-:W-:Y:S02]  /*5d10*/  @!P0 SEL R0, R3, R2, !P2 ;  /* 0x0000000203008207 */ /* 0x000fe40005000000 */
[----:B------:R-:W-:Y:S02]  /*5d20*/  IADD3 R2, PT, PT, -R5, RZ, RZ ;  /* 0x000000ff05027210 */ /* 0x000fe40007ffe1ff */
[----:B------:R-:W-:Y:S01]  /*5d30*/  @!P0 IADD3 R8, PT, PT, R15, -R0, RZ ;  /* 0x800000000f088210 */ /* 0x000fe20007ffe0ff */
[----:B------:R-:W-:Y:S02]  /*5d40*/  @!P0 IMAD R0, R7, R6, R0 ;  /* 0x0000000607008224 */ /* 0x000fe400078e0200 */
[----:B------:R-:W-:Y:S02]  /*5d50*/  IMAD R29, R24, R2, R29 ;  /* 0x00000002181d7224 */ /* 0x000fe400078e021d */
[----:B------:R-:W-:Y:S02]  /*5d60*/  @!P0 IMAD R5, R8, R26, R3 ;  /* 0x0000001a08058224 */ /* 0x000fe400078e0203 */
[----:B------:R-:W-:Y:S04]  /*5d70*/  @!P0 IMAD.MOV.U32 R3, RZ, RZ, R0 ;  /* 0x000000ffff038224 */ /* 0x000fe800078e0000 */
[----:B------:R-:W-:Y:S02]  /*5d80*/  IMAD R31, R3, R28, R31 ;  /* 0x0000001c031f7224 */ /* 0x000fe400078e021f */
[----:B------:R-:W-:Y:S07]  /*5d90*/  IMAD R29, R5, R24, R29 ;  /* 0x00000018051d7224 */ /* 0x000fee00078e021d */
.L_x_103:
[----:B-1----:R-:W-:Y:S01]  /*5da0*/  @!P1 ISETP.NE.AND P0, PT, R10, 0x1, PT ;  /* 0x000000010a00980c */ /* 0x002fe20003f05270 */
[----:B------:R-:W-:Y:S01]  /*5db0*/  @!P1 IMAD.HI.U32 R0, R31, R12, RZ ;  /* 0x0000000c1f009227 */ /* 0x000fe200078e00ff */
[----:B------:R-:W-:Y:S01]  /*5dc0*/  @!P1 ISETP.NE.AND P2, PT, R9, 0x1, PT ;  /* 0x000000010900980c */ /* 0x000fe20003f45270 */
[----:B------:R-:W-:Y:S01]  /*5dd0*/  ULOP3.LUT UP0, URZ, UR52, 0x90, URZ, 0xc0, !UPT ;  /* 0x0000009034ff7892 */ /* 0x000fe2000f80c0ff */
[----:B------:R-:W-:Y:S01]  /*5de0*/  R2UR UR42, R21 ;  /* 0x00000000152a72ca */ /* 0x000fe200000e0000 */
[----:B------:R-:W-:Y:S01]  /*5df0*/  @!P1 IMAD.HI.U32 R3, R29, R11, RZ ;  /* 0x0000000b1d039227 */ /* 0x000fe200078e00ff */
[----:B------:R-:W-:Y:S02]  /*5e00*/  @!P1 SHF.R.U32.HI R0, RZ, R13, R0 ;  /* 0x0000000dff009219 */ /* 0x000fe40000011600 */
[----:B------:R-:W-:Y:S01]  /*5e10*/  R2UR UR41, R20 ;  /* 0x00000000142972ca */ /* 0x000fe200000e0000 */
[----:B------:R-:W-:Y:S01]  /*5e20*/  VIADD R78, R78, 0x1 ;  /* 0x000000014e4e7836 */ /* 0x000fe20000000000 */
[----:B------:R-:W-:Y:S02]  /*5e30*/  @!P1 SHF.R.U32.HI R2, RZ, R14, R3 ;  /* 0x0000000eff029219 */ /* 0x000fe40000011603 */
[----:B------:R-:W-:Y:S02]  /*5e40*/  @!P1 SEL R3, R31, R0, !P2 ;  /* 0x000000001f039207 */ /* 0x000fe40005000000 */
[----:B------:R-:W-:Y:S02]  /*5e50*/  @!P1 SEL R2, R29, R2, !P0 ;  /* 0x000000021d029207 */ /* 0x000fe40004000000 */
[----:B------:R-:W-:Y:S01]  /*5e60*/  @P4 SHF.R.U32.HI R71, RZ, 0x10, R17 ;  /* 0x00000010ff474819 */ /* 0x000fe20000011611 */
[----:B------:R-:W-:Y:S02]  /*5e70*/  USHF.L.U32 UR42, UR42, 0x6, URZ ;  /* 0x000000062a2a7899 */ /* 0x000fe400080006ff */
[----:B------:R-:W-:Y:S02]  /*5e80*/  @!P1 IMAD.IADD R0, R2, 0x1, -R3 ;  /* 0x0000000102009824 */ /* 0x000fe400078e0a03 */
[----:B------:R-:W-:Y:S01]  /*5e90*/  @!P1 IMAD.IADD R2, R3, 0x1, -R2 ;  /* 0x0000000103029824 */ /* 0x000fe200078e0a02 */
[----:B------:R-:W-:Y:S01]  /*5ea0*/  USHF.L.U32 UR41, UR41, 0x6, URZ ;  /* 0x0000000629297899 */ /* 0x000fe200080006ff */
[----:B------:R-:W-:Y:S02]  /*5eb0*/  @!P1 IMAD R31, R0, R9, R31 ;  /* 0x00000009001f9224 */ /* 0x000fe400078e021f */
[----:B------:R-:W-:Y:S01]  /*5ec0*/  @!P1 IMAD R29, R2, R10, R29 ;  /* 0x0000000a021d9224 */ /* 0x000fe200078e021d */
[----:B------:R-:W-:Y:S08]  /*5ed0*/  BRA.U !UP0, `(.L_x_104) ;  /* 0x00000001087c7547 */ /* 0x000ff0000b800000 */
[----:B------:R-:W1:Y:S01]  /*5ee0*/  LDCU.64 UR8, c[0x4][0x80] ;  /* 0x01001000ff0877ac */ /* 0x000e620008000a00 */
[----:B------:R-:W-:Y:S01]  /*5ef0*/  MOV R2, 0x0 ;  /* 0x0000000000027802 */ /* 0x000fe20000000f00 */
[----:B------:R-:W-:Y:S02]  /*5f00*/  HFMA2 R12, -RZ, RZ, 0, 5.9604644775390625e-08 ;  /* 0x00000001ff0c7431 */ /* 0x000fe400000001ff */
[----:B------:R-:W-:Y:S01]  /*5f10*/  IMAD.MOV.U32 R8, RZ, RZ, 0x70 ;  /* 0x00000070ff087424 */ /* 0x000fe200078e00ff */
[----:B------:R2:W3:Y:S01]  /*5f20*/  LDC.64 R14, c[0x4][R2] ;  /* 0x01000000020e7b82 */ /* 0x0004e20000000a00 */
[----:B------:R-:W4:Y:S01]  /*5f30*/  LDCU.64 UR6, c[0x4][0x88] ;  /* 0x01001100ff0677ac */ /* 0x000f220008000a00 */
[----:B------:R-:W-:Y:S01]  /*5f40*/  IMAD.MOV.U32 R13, RZ, RZ, RZ ;  /* 0x000000ffff0d7224 */ /* 0x000fe200078e00ff */
[----:B------:R-:W2:Y:S01]  /*5f50*/  LDCU.64 UR4, c[0x4][0x8] ;  /* 0x01000100ff0477ac */ /* 0x000ea20008000a00 */
[----:B-1----:R-:W-:Y:S01]  /*5f60*/  MOV R5, UR9 ;  /* 0x0000000900057c02 */ /* 0x002fe20008000f00 */
[----:B------:R-:W-:Y:S01]  /*5f70*/  IMAD.U32 R4, RZ, RZ, UR8 ;  /* 0x00000008ff047e24 */ /* 0x000fe2000f8e00ff */
[----:B----4-:R-:W-:Y:S01]  /*5f80*/  MOV R7, UR7 ;  /* 0x0000000700077c02 */ /* 0x010fe20008000f00 */
[----:B------:R-:W-:Y:S01]  /*5f90*/  IMAD.U32 R6, RZ, RZ, UR6 ;  /* 0x00000006ff067e24 */ /* 0x000fe2000f8e00ff */
[----:B--2---:R-:W-:Y:S01]  /*5fa0*/  MOV R11, UR5 ;  /* 0x00000005000b7c02 */ /* 0x004fe20008000f00 */
[----:B------:R-:W-:Y:S02]  /*5fb0*/  IMAD.U32 R10, RZ, RZ, UR4 ;  /* 0x00000004ff0a7e24 */ /* 0x000fe4000f8e00ff */
[----:B------:R-:W-:Y:S07]  /*5fc0*/  LEPC R20, `(.L_x_105) ;  /* 0x000000001014794e */ /* 0x000fee0000000000 */
[----:B---3-5:R-:W-:Y:S05]  /*5fd0*/  CALL.ABS.NOINC R14 ;  /* 0x000000000e007343 */ /* 0x028fea0003c00000 */
.L_x_105:
[----:B------:R-:W1:Y:S01]  /*5fe0*/  LDCU.64 UR8, c[0x4][0x80] ;  /* 0x01001000ff0877ac */ /* 0x000e620008000a00 */
[----:B------:R-:W2:Y:S01]  /*5ff0*/  LDC.64 R2, c[0x4][R2] ;  /* 0x0100000002027b82 */ /* 0x000ea20000000a00 */
[----:B------:R-:W-:Y:S02]  /*6000*/  HFMA2 R12, -RZ, RZ, 0, 5.9604644775390625e-08 ;  /* 0x00000001ff0c7431 */ /* 0x000fe400000001ff */
[----:B------:R-:W-:Y:S02]  /*6010*/  IMAD.MOV.U32 R8, RZ, RZ, 0x70 ;  /* 0x00000070ff087424 */ /* 0x000fe400078e00ff */
[----:B------:R-:W-:Y:S01]  /*6020*/  IMAD.MOV.U32 R13, RZ, RZ, RZ ;  /* 0x000000ffff0d7224 */ /* 0x000fe200078e00ff */
[----:B------:R-:W3:Y:S01]  /*6030*/  LDCU.64 UR6, c[0x4][0x88] ;  /* 0x01001100ff0677ac */ /* 0x000ee20008000a00 */
[----:B------:R-:W4:Y:S01]  /*6040*/  LDCU.64 UR4, c[0x4][0x8] ;  /* 0x01000100ff0477ac */ /* 0x000f220008000a00 */
[----:B-1----:R-:W-:Y:S02]  /*6050*/  MOV R4, UR8 ;  /* 0x0000000800047c02 */ /* 0x002fe40008000f00 */
[----:B------:R-:W-:Y:S02]  /*6060*/  MOV R5, UR9 ;  /* 0x0000000900057c02 */ /* 0x000fe40008000f00 */
[----:B---3--:R-:W-:Y:S01]  /*6070*/  MOV R7, UR7 ;  /* 0x0000000700077c02 */ /* 0x008fe20008000f00 */
[----:B------:R-:W-:Y:S01]  /*6080*/  IMAD.U32 R6, RZ, RZ, UR6 ;  /* 0x00000006ff067e24 */ /* 0x000fe2000f8e00ff */
[----:B----4-:R-:W-:Y:S01]  /*6090*/  MOV R11, UR5 ;  /* 0x00000005000b7c02 */ /* 0x010fe20008000f00 */
[----:B------:R-:W-:Y:S02]  /*60a0*/  IMAD.U32 R10, RZ, RZ, UR4 ;  /* 0x00000004ff0a7e24 */ /* 0x000fe4000f8e00ff */
[----:B------:R-:W-:Y:S07]  /*60b0*/  LEPC R20, `(.L_x_104) ;  /* 0x000000001014794e */ /* 0x000fee0000000000 */
[----:B--2---:R-:W-:Y:S05]  /*60c0*/  CALL.ABS.NOINC R2 ;  /* 0x0000000002007343 */ /* 0x004fea0003c00000 */
.L_x_104:
[----:B------:R-:W-:Y:S01]  /*60d0*/  ISETP.NE.U32.AND P4, PT, R54, RZ, PT ;  /* 0x000000ff3600720c */ /* 0x000fe20003f85070 */
[----:B------:R-:W-:Y:S01]  /*60e0*/  UISETP.NE.AND UP2, UPT, UR53, URZ, UPT ;  /* 0x000000ff3500728c */ /* 0x000fe2000bf45270 */
[----:B------:R-:W-:Y:S01]  /*60f0*/  ISETP.NE.U32.AND P2, PT, RZ, UR38, PT ;  /* 0x00000026ff007c0c */ /* 0x000fe2000bf45070 */
[----:B------:R-:W-:Y:S01]  /*6100*/  UISETP.NE.U32.AND UP1, UPT, UR44, URZ, UPT ;  /* 0x000000ff2c00728c */ /* 0x000fe2000bf25070 */
[----:B------:R-:W-:Y:S01]  /*6110*/  ISETP.NE.AND.EX P4, PT, R55, RZ, PT, P4 ;  /* 0x000000ff3700720c */ /* 0x000fe20003f85340 */
[----:B------:R-:W-:Y:S01]  /*6120*/  UPLOP3.LUT UP0, UPT, UPT, UPT, UPT, 0x40, 0x4 ;  /* 0x000000000004789c */ /* 0x000fe20003f0e870 */
[----:B------:R-:W-:Y:S01]  /*6130*/  ISETP.NE.AND.EX P2, PT, RZ, UR39, PT, P2 ;  /* 0x00000027ff007c0c */ /* 0x000fe2000bf45320 */
[----:B------:R-:W-:Y:S01]  /*6140*/  UISETP.NE.AND.EX UP1, UPT, UR45, URZ, UPT, UP1 ;  /* 0x000000ff2d00728c */ /* 0x000fe2000bf25310 */
[----:B------:R-:W-:Y:S04]  /*6150*/  PLOP3.LUT P1, PT, PT, PT, UP2, 0x80, 0x8 ;  /* 0x000000000008781c */ /* 0x000fe80003f2f028 */
[----:B------:R-:W-:Y:S06]  /*6160*/  @UP2 UPLOP3.LUT UP0, UPT, UPT, UPT, UP1, 0x80, 0x8 ;  /* 0x000000000008289c */ /* 0x000fec0003f0f010 */
[----:B------:R-:W-:Y:S01]  /*6170*/  PLOP3.LUT P0, PT, PT, PT, UP0, 0x80, 0x8 ;  /* 0x000000000008781c */ /* 0x000fe20003f0f008 */
[----:B------:R-:W-:Y:S01]  /*6180*/  @!UPT UIADD3 URZ, UPT, UPT, URZ, URZ, URZ ;  /* 0x000000fffffff290 */ /* 0x000fe2000fffe0ff */
[----:B------:R-:W-:Y:S11]  /*6190*/  BRA.U !UP1, `(.L_x_106) ;  /* 0x0000000109387547 */ /* 0x000ff6000b800000 */
[----:B------:R-:W-:Y:S01]  /*61a0*/  UISETP.NE.U32.AND UP0, UPT, UR38, URZ, UPT ;  /* 0x000000ff2600728c */ /* 0x000fe2000bf05070 */
[----:B------:R-:W-:Y:S02]  /*61b0*/  HFMA2 R0, -RZ, RZ, 0, 5.9604644775390625e-08 ;  /* 0x00000001ff007431 */ /* 0x000fe400000001ff */
[----:B------:R-:W-:Y:S01]  /*61c0*/  IMAD.MOV.U32 R59, RZ, RZ, 0x1 ;  /* 0x00000001ff3b7424 */ /* 0x000fe200078e00ff */
[----:B------:R-:W-:Y:S06]  /*61d0*/  UISETP.NE.AND.EX UP0, UPT, UR39, URZ, UPT, UP0 ;  /* 0x000000ff2700728c */ /* 0x000fec000bf05300 */
[----:B------:R-:W-:Y:S05]  /*61e0*/  PLOP3.LUT P3, PT, PT, PT, UP0, 0x80, 0x8 ;  /* 0x000000000008781c */ /* 0x000fea0003f6f008 */
[----:B------:R-:W1:Y:S01]  /*61f0*/  @UP0 LDCU.64 UR6, c[0x0][0x888] ;  /* 0x00011100ff0607ac */ /* 0x000e620008000a00 */
[----:B------:R-:W-:Y:S07]  /*6200*/  @UP0 UIMAD UR4, UR36, UR44, URZ ;  /* 0x0000002c240402a4 */ /* 0x000fee000f8e02ff */
[----:B------:R-:W-:Y:S01]  /*6210*/  @!P3 PRMT R59, R0, 0x7610, R59 ;  /* 0x00007610003bb816 */ /* 0x000fe2000000003b */
[----:B-1----:R-:W-:Y:S03]  /*6220*/  @UP0 UIMAD.WIDE UR6, UR4, 0x4, UR6 ;  /* 0x00000004040608a5 */ /* 0x002fe6000f8e0206 */
[----:B------:R-:W1:Y:S03]  /*6230*/  @!UP0 LDCU UR4, c[0x0][0x880] ;  /* 0x00011000ff0487ac */ /* 0x000e660008000800 */
[----:B------:R-:W-:Y:S01]  /*6240*/  IMAD.U32 R2, RZ, RZ, UR6 ;  /* 0x00000006ff027e24 */ /* 0x000fe2000f8e00ff */
[----:B------:R-:W-:Y:S05]  /*6250*/  MOV R3, UR7 ;  /* 0x0000000700037c02 */ /* 0x000fea0008000f00 */
[----:B-----5:R2:W5:Y:S02]  /*6260*/  @P3 LDG.E R35, desc[UR46][R2.64] ;  /* 0x0000002e02233981 */ /* 0x020564000c1e1900 */
[----:B-12---:R-:W-:Y:S02]  /*6270*/  @!P3 IMAD.U32 R35, RZ, RZ, UR4 ;  /* 0x00000004ff23be24 */ /* 0x006fe4000f8e00ff */
.L_x_106:
[----:B------:R-:W-:Y:S05]  /*6280*/  @!P4 BRA `(.L_x_107) ;  /* 0x000000000020c947 */ /* 0x000fea0003800000 */
[----:B------:R-:W-:Y:S04]  /*6290*/  ISETP.NE.U32.AND P3, PT, R52, RZ, PT ;  /* 0x000000ff3400720c */ /* 0x000fe80003f65070 */
[----:B------:R-:W-:Y:S11]  /*62a0*/  ISETP.NE.AND.EX P3, PT, R53, RZ, PT, P3 ;  /* 0x000000ff3500720c */ /* 0x000ff60003f65330 */
[----:B------:R-:W-:Y:S02]  /*62b0*/  @!UPT UIADD3 URZ, UPT, UPT, URZ, URZ, URZ ;  /* 0x000000fffffff290 */ /* 0x000fe4000fffe0ff */
[----:B------:R-:W1:Y:S01]  /*62c0*/  @P3 LDC.64 R2, c[0x0][0x8a8] ;  /* 0x00022a00ff023b82 */ /* 0x000e620000000a00 */
[----:B------:R-:W-:Y:S04]  /*62d0*/  @P3 IMAD R0, R54, UR36, RZ ;  /* 0x0000002436003c24 */ /* 0x000fe8000f8e02ff */
[----:B-1----:R-:W-:Y:S05]  /*62e0*/  @P3 IMAD.WIDE R2, R0, 0x4, R2 ;  /* 0x0000000400023825 */ /* 0x002fea00078e0202 */
[----:B-----5:R1:W5:Y:S02]  /*62f0*/  @P3 LDG.E R32, desc[UR46][R2.64] ;  /* 0x0000002e02203981 */ /* 0x020364000c1e1900 */
[----:B-1----:R-:W2:Y:S02]  /*6300*/  @!P3 LDC R32, c[0x0][0x8a0] ;  /* 0x00022800ff20bb82 */ /* 0x002ea40000000800 */
.L_x_107:
[----:B-----5:R-:W-:Y:S01]  /*6310*/  FSETP.NEU.AND P3, PT, R35, RZ, PT ;  /* 0x000000ff2300720b */ /* 0x020fe20003f6d000 */
[----:B------:R-:W-:Y:S01]  /*6320*/  ULOP3.LUT UR4, UR51, 0x1, URZ, 0x3c, !UPT ;  /* 0x0000000133047892 */ /* 0x000fe2000f8e3cff */
[----:B------:R-:W-:Y:S01]  /*6330*/  SEL R5, RZ, 0xffffffff, P2 ;  /* 0xffffffffff057807 */ /* 0x000fe20001000000 */
[----:B------:R-:W-:Y:S01]  /*6340*/  IMAD.U32 R38, RZ, RZ, UR56 ;  /* 0x00000038ff267e24 */ /* 0x000fe2000f8e00ff */
[----:B------:R-:W-:Y:S01]  /*6350*/  @P1 LOP3.LUT P2, RZ, R59, 0xff, RZ, 0xc0, !PT ;  /* 0x000000ff3bff1812 */ /* 0x000fe2000784c0ff */
[----:B------:R-:W-:Y:S01]  /*6360*/  IMAD.SHL.U32 R81, R68, 0x2, RZ ;  /* 0x0000000244517824 */ /* 0x000fe200078e00ff */
[----:B------:R-:W-:Y:S01]  /*6370*/  @P1 SEL R2, RZ, 0xffffffff, P3 ;  /* 0xffffffffff021807 */ /* 0x000fe20001800000 */
[----:B------:R-:W-:Y:S01]  /*6380*/  IMAD.U32 R83, RZ, RZ, UR4 ;  /* 0x00000004ff537e24 */ /* 0x000fe2000f8e00ff */
[----:B------:R-:W-:Y:S01]  /*6390*/  LEA R76, R30, UR48, 0x3 ;  /* 0x000000301e4c7c11 */ /* 0x000fe2000f8e18ff */
[----:B------:R-:W-:Y:S01]  /*63a0*/  IMAD.SHL.U32 R38, R38, 0x1000, RZ ;  /* 0x0000100026267824 */ /* 0x000fe200078e00ff */
[----:B------:R-:W-:Y:S01]  /*63b0*/  @P0 SEL R2, R5, R2, !P2 ;  /* 0x0000000205020207 */ /* 0x000fe20005000000 */
[----:B------:R-:W-:Y:S01]  /*63c0*/  BSSY B1, `(.L_x_108) ;  /* 0x0000035000017945 */ /* 0x000fe20003800000 */
[----:B------:R-:W-:Y:S01]  /*63d0*/  SHF.L.U32 R3, R73, 0x1f, RZ ;  /* 0x0000001f49037819 */ /* 0x000fe200000006ff */
[----:B------:R-:W-:Y:S01]  /*63e0*/  IMAD.MOV.U32 R82, RZ, RZ, 0x1 ;  /* 0x00000001ff527424 */ /* 0x000fe200078e00ff */
[----:B------:R-:W-:Y:S01]  /*63f0*/  @P1 LOP3.LUT R2, R2, 0x1, RZ, 0xc0, !PT ;  /* 0x0000000102021812 */ /* 0x000fe200078ec0ff */
[----:B------:R-:W-:Y:S01]  /*6400*/  IMAD R34, R30, 0x20, R33 ;  /* 0x000000201e227824 */ /* 0x000fe200078e0221 */
[----:B------:R-:W-:Y:S01]  /*6410*/  PLOP3.LUT P2, PT, PT, PT, UP1, 0x80, 0x8 ;  /* 0x000000000008781c */ /* 0x000fe20003f4f018 */
[----:B------:R-:W-:Y:S01]  /*6420*/  IMAD.U32 R80, RZ, RZ, UR56 ;  /* 0x00000038ff507e24 */ /* 0x000fe2000f8e00ff */
[----:B------:R-:W-:Y:S01]  /*6430*/  ISETP.NE.U32.OR P5, PT, R2, 0x1, !P1 ;  /* 0x000000010200780c */ /* 0x000fe20004fa5470 */
[----:B------:R-:W-:Y:S01]  /*6440*/  IMAD.U32 R2, RZ, RZ, UR56 ;  /* 0x00000038ff027e24 */ /* 0x000fe2000f8e00ff */
[----:B------:R-:W-:Y:S02]  /*6450*/  CS2R R50, SRZ ;  /* 0x0000000000327805 */ /* 0x000fe4000001ff00 */
[----:B------:R-:W-:Y:S02]  /*6460*/  CS2R R48, SRZ ;  /* 0x0000000000307805 */ /* 0x000fe4000001ff00 */
[----:B------:R-:W-:Y:S02]  /*6470*/  P2R R79, PR, RZ, 0x20 ;  /* 0x00000020ff4f7803 */ /* 0x000fe40000000000 */
[----:B------:R-:W-:Y:S02]  /*6480*/  CS2R R42, SRZ ;  /* 0x00000000002a7805 */ /* 0x000fe4000001ff00 */
[----:B------:R-:W-:Y:S02]  /*6490*/  LEA R0, R2, UR48, 0x3 ;  /* 0x0000003002007c11 */ /* 0x000fe4000f8e18ff */
[----:B------:R-:W-:Y:S02]  /*64a0*/  CS2R R40, SRZ ;  /* 0x0000000000287805 */ /* 0x000fe4000001ff00 */
[----:B------:R-:W-:Y:S02]  /*64b0*/  SEL R2, RZ, 0xffffffff, P3 ;  /* 0xffffffffff027807 */ /* 0x000fe40001800000 */
[----:B------:R-:W-:Y:S02]  /*64c0*/  LOP3.LUT P3, R77, R59, 0xff, RZ, 0xc0, !PT ;  /* 0x000000ff3b4d7812 */ /* 0x000fe4000786c0ff */
[----:B------:R-:W-:Y:S02]  /*64d0*/  IADD3 R39, PT, PT, R38, UR48, R81 ;  /* 0x0000003026277c10 */ /* 0x000fe4000fffe051 */
[----:B------:R-:W-:Y:S02]  /*64e0*/  @P5 SHF.L.U32 R7, R83, 0x1f, RZ ;  /* 0x0000001f53075819 */ /* 0x000fe400000006ff */
[----:B------:R-:W-:Y:S02]  /*64f0*/  @P2 SEL R2, R5, R2, !P3 ;  /* 0x0000000205022207 */ /* 0x000fe40005800000 */
[----:B------:R-:W1:Y:S02]  /*6500*/  @P5 SYNCS.PHASECHK.TRANS64.TRYWAIT P1, [R0+URZ+0x80], R7 ;  /* 0x00008007000055a7 */ /* 0x000e6400080211ff */
[----:B------:R-:W-:Y:S04]  /*6510*/  LOP3.LUT R2, R2, 0x1, RZ, 0xc0, !PT ;  /* 0x0000000102027812 */ /* 0x000fe800078ec0ff */
[----:B------:R-:W-:Y:S04]  /*6520*/  ISETP.NE.U32.AND P4, PT, R2, 0x1, PT ;  /* 0x000000010200780c */ /* 0x000fe80003f85070 */
[----:B------:R-:W-:Y:S01]  /*6530*/  P2R R85, PR, RZ, 0x10 ;  /* 0x00000010ff557803 */ /* 0x000fe20000000000 */
[----:B------:R3:W4:Y:S01]  /*6540*/  SYNCS.PHASECHK.TRANS64.TRYWAIT P0, [R76+URZ+0xe0], R3 ;  /* 0x0000e0034c0075a7 */ /* 0x00072200080011ff */
[----:B-1----:R-:W-:Y:S01]  /*6550*/  @P5 SEL R82, RZ, 0x1, !P1 ;  /* 0x00000001ff525807 */ /* 0x002fe20004800000 */
[----:B---3--:R-:W-:Y:S06]  /*6560*/  @!P5 BRA `(.L_x_109) ;  /* 0x000000000068d947 */ /* 0x008fec0003800000 */
[----:B------:R-:W-:Y:S01]  /*6570*/  LOP3.LUT P5, RZ, R69, 0x40, RZ, 0xc0, !PT ;  /* 0x0000004045ff7812 */ /* 0x000fe200078ac0ff */
[C---:B------:R-:W-:Y:S01]  /*6580*/  VIADD R4, R39.reuse, 0x200 ;  /* 0x0000020027047836 */ /* 0x040fe20000000000 */
[----:B------:R-:W-:Y:S01]  /*6590*/  ISETP.NE.AND P2, PT, R82, RZ, PT ;  /* 0x000000ff5200720c */ /* 0x000fe20003f45270 */
[----:B------:R-:W-:Y:S01]  /*65a0*/  BSSY B0, `(.L_x_110) ;  /* 0x000000d000007945 */ /* 0x000fe20003800000 */
[----:B------:R-:W-:Y:S01]  /*65b0*/  PLOP3.LUT P1, PT, PT, PT, PT, 0x8, 0x80 ;  /* 0x000000000080781c */ /* 0x000fe20003f2e170 */
[----:B------:R-:W-:Y:S01]  /*65c0*/  @P4 VIADD R2, R39, 0x210 ;  /* 0x0000021027024836 */ /* 0x000fe20000000000 */
[----:B------:R-:W-:Y:S02]  /*65d0*/  @P4 PLOP3.LUT P1, PT, P5, PT, PT, 0x80, 0x8 ;  /* 0x000000000008481c */ /* 0x000fe40002f2f070 */
[----:B------:R-:W-:Y:S02]  /*65e0*/  CS2R R50, SRZ ;  /* 0x0000000000327805 */ /* 0x000fe4000001ff00 */
[----:B------:R-:W-:Y:S02]  /*65f0*/  CS2R R48, SRZ ;  /* 0x0000000000307805 */ /* 0x000fe4000001ff00 */
[----:B------:R-:W-:Y:S02]  /*6600*/  CS2R R42, SRZ ;  /* 0x00000000002a7805 */ /* 0x000fe4000001ff00 */
[----:B------:R-:W-:Y:S05]  /*6610*/  CS2R R40, SRZ ;  /* 0x0000000000287805 */ /* 0x000fea000001ff00 */
[----:B------:R-:W-:Y:S01]  /*6620*/  @P1 VIADD R2, R4, 0xfffffff0 ;  /* 0xfffffff004021836 */ /* 0x000fe20000000000 */
[----:B------:R-:W-:Y:S06]  /*6630*/  @P2 BRA `(.L_x_111) ;  /* 0x00000000000c2947 */ /* 0x000fec0003800000 */
[----:B------:R-:W-:Y:S04]  /*6640*/  SHF.L.U32 R5, R83, 0x1f, RZ ;  /* 0x0000001f53057819 */ /* 0x000fe800000006ff */
[----:B------:R-:W1:Y:S02]  /*6650*/  SYNCS.PHASECHK.TRANS64.TRYWAIT P1, [R0+URZ+0x80], R5 ;  /* 0x00008005000075a7 */ /* 0x000e6400080211ff */
[----:B-1----:R-:W-:Y:S05]  /*6660*/  @!P1 BRA `(.L_x_112) ;  /* 0x00000020004c9947 */ /* 0x002fea0003800000 */
.L_x_111:
[----:B------:R-:W-:Y:S05]  /*6670*/  BSYNC B0 ;  /* 0x0000000000007941 */ /* 0x000fea0003800000 */
.L_x_110:
[----:B------:R-:W-:Y:S01]  /*6680*/  UIADD3 UR5, UPT, UPT, UR56, 0x1, URZ ;  /* 0x0000000138057890 */ /* 0x000fe2000fffe0ff */
[----:B------:R-:W-:Y:S03]  /*6690*/  ISETP.NE.AND P1, PT, R85, RZ, PT ;  /* 0x000000ff5500720c */ /* 0x000fe60003f25270 */
[----:B------:R-:W-:Y:S04]  /*66a0*/  UISETP.NE.AND UP0, UPT, UR5, 0x3, UPT ;  /* 0x000000030500788c */ /* 0x000fe8000bf05270 */
[----:B------:R-:W-:Y:S02]  /*66b0*/  USEL UR4, URZ, 0x1, UP0 ;  /* 0x00000001ff047887 */ /* 0x000fe40008000000 */
[----:B------:R-:W-:Y:S04]  /*66c0*/  USEL UR5, UR5, URZ, UP0 ;  /* 0x000000ff05057287 */ /* 0x000fe80008000000 */
[----:B------:R3:W1:Y:S01]  /*66d0*/  @P1 LDS.128 R48, [R2] ;  /* 0x0000000002301984 */ /* 0x0006620000000c00 */
[----:B------:R-:W-:Y:S01]  /*66e0*/  LOP3.LUT R83, R83, UR4, RZ, 0x3c, !PT ;  /* 0x0000000453537c12 */ /* 0x000fe2000f8e3cff */
[----:B------:R-:W-:Y:S02]  /*66f0*/  IMAD.U32 R80, RZ, RZ, UR5 ;  /* 0x00000005ff507e24 */ /* 0x000fe4000f8e00ff */
[----:B------:R3:W1:Y:S04]  /*6700*/  @P1 LDS.128 R40, [R39+0x200] ;  /* 0x0002000027281984 */ /* 0x0006680000000c00 */
.L_x_109:
[----:B------:R-:W-:Y:S05]  /*6710*/  BSYNC B1 ;  /* 0x0000000000017941 */ /* 0x000fea0003800000 */
.L_x_108:
[----:B-1----:R-:W-:Y:S04]  /*6720*/  SHF.R.U32.HI R5, RZ, 0x15, R34 ;  /* 0x00000015ff057819 */ /* 0x002fe80000011622 */
[----:B------:R-:W-:Y:S01]  /*6730*/  LOP3.LUT P1, RZ, R5, 0x3, R70, 0x48, !PT ;  /* 0x0000000305ff7812 */ /* 0x000fe20007824846 */
[----:B------:R-:W-:Y:S01]  /*6740*/  @!UPT UIADD3 URZ, UPT, UPT, URZ, URZ, URZ ;  /* 0x000000fffffff290 */ /* 0x000fe2000fffe0ff */
[----:B----4-:R-:W-:Y:S11]  /*6750*/  @P0 BRA `(.L_x_113) ;  /* 0x0000000000080947 */ /* 0x010ff60003800000 */
[----:B------:R-:W1:Y:S02]  /*6760*/  SYNCS.PHASECHK.TRANS64.TRYWAIT P0, [R76+URZ+0xe0], R3 ;  /* 0x0000e0034c0075a7 */ /* 0x000e6400080011ff */
[----:B-1----:R-:W-:Y:S05]  /*6770*/  @!P0 BRA `(.L_x_114) ;  /* 0x00000020001c8947 */ /* 0x002fea0003800000 */
.L_x_113:
[----:B------:R-:W-:Y:S05]  /*6780*/  @!P1 BRA `(.L_x_115) ;  /* 0x0000000000409947 */ /* 0x000fea0003800000 */
[----:B------:R-:W4:Y:S01]  /*6790*/  LDCU.64 UR8, c[0x4][0x70] ;  /* 0x01000e00ff0877ac */ /* 0x000f220008000a00 */
[----:B-1----:R-:W-:Y:S01]  /*67a0*/  MOV R3, 0x0 ;  /* 0x0000000000037802 */ /* 0x002fe20000000f00 */
[----:B------:R-:W-:Y:S02]  /*67b0*/  HFMA2 R12, -RZ, RZ, 0, 5.9604644775390625e-08 ;  /* 0x00000001ff0c7431 */ /* 0x000fe400000001ff */
[----:B------:R-:W-:Y:S02]  /*67c0*/  IMAD.MOV.U32 R8, RZ, RZ, 0x192 ;  /* 0x00000192ff087424 */ /* 0x000fe400078e00ff */
[----:B------:R-:W-:Y:S01]  /*67d0*/  IMAD.MOV.U32 R13, RZ, RZ, RZ ;  /* 0x000000ffff0d7224 */ /* 0x000fe200078e00ff */
[----:B------:R-:W1:Y:S01]  /*67e0*/  LDCU.64 UR6, c[0x4][0x78] ;  /* 0x01000f00ff0677ac */ /* 0x000e620008000a00 */
[----:B---3--:R-:W3:Y:S01]  /*67f0*/  LDC.64 R2, c[0x4][R3] ;  /* 0x0100000003027b82 */ /* 0x008ee20000000a00 */
[----:B------:R-:W5:Y:S01]  /*6800*/  LDCU.64 UR4, c[0x4][0x10] ;  /* 0x01000200ff0477ac */ /* 0x000f620008000a00 */
[----:B----4-:R-:W-:Y:S01]  /*6810*/  MOV R5, UR9 ;  /* 0x0000000900057c02 */ /* 0x010fe20008000f00 */
[----:B------:R-:W-:Y:S01]  /*6820*/  IMAD.U32 R4, RZ, RZ, UR8 ;  /* 0x00000008ff047e24 */ /* 0x000fe2000f8e00ff */
[----:B-1----:R-:W-:Y:S01]  /*6830*/  MOV R7, UR7 ;  /* 0x0000000700077c02 */ /* 0x002fe20008000f00 */
[----:B------:R-:W-:Y:S01]  /*6840*/  IMAD.U32 R6, RZ, RZ, UR6 ;  /* 0x00000006ff067e24 */ /* 0x000fe2000f8e00ff */
[----:B-----5:R-:W-:Y:S01]  /*6850*/  MOV R11, UR5 ;  /* 0x00000005000b7c02 */ /* 0x020fe20008000f00 */
[----:B------:R-:W-:Y:S02]  /*6860*/  IMAD.U32 R10, RZ, RZ, UR4 ;  /* 0x00000004ff0a7e24 */ /* 0x000fe4000f8e00ff */
[----:B------:R-:W-:Y:S07]  /*6870*/  LEPC R20, `(.L_x_115) ;  /* 0x000000001014794e */ /* 0x000fee0000000000 */
[----:B--23--:R-:W-:Y:S05]  /*6880*/  CALL.ABS.NOINC R2 ;  /* 0x0000000002007343 */ /* 0x00cfea0003c00000 */
.L_x_115:
[----:B------:R-:W-:Y:S01]  /*6890*/  SHF.L.U32 R20, R40, 0x10, RZ ;  /* 0x0000001028147819 */ /* 0x000fe200000006ff */
[----:B------:R-:W-:Y:S05]  /*68a0*/  WARPSYNC.ALL ;  /* 0x0000000000007948 */ /* 0x000fea0003800000 */
[----:B------:R-:W-:Y:S01]  /*68b0*/  R2UR UR4, R34 ;  /* 0x00000000220472ca */ /* 0x000fe200000e0000 */
[----:B------:R-:W-:Y:S01]  /*68c0*/  BSSY.RECONVERGENT B0, `(.L_x_116) ;  /* 0x0000055000007945 */ /* 0x000fe20003800200 */
[----:B------:R-:W-:Y:S02]  /*68d0*/  LOP3.LUT R21, R40, 0xffff0000, RZ, 0xc0, !PT ;  /* 0xffff000028157812 */ /* 0x000fe400078ec0ff */
[----:B------:R-:W-:Y:S02]  /*68e0*/  LOP3.LUT R36, R41, 0xffff0000, RZ, 0xc0, !PT ;  /* 0xffff000029247812 */ /* 0x000fe400078ec0ff */
[----:B------:R-:W-:Y:S02]  /*68f0*/  SHF.L.U32 R37, R43, 0x10, RZ ;  /* 0x000000102b257819 */ /* 0x000fe400000006ff */
[----:B------:R-:W-:Y:S02]  /*6900*/  MOV R84, 0x10 ;  /* 0x0000001000547802 */ /* 0x000fe40000000f00 */
[----:B------:R-:W-:Y:S02]  /*6910*/  LOP3.LUT P6, RZ, R69, 0x40, RZ, 0xc0, !PT ;  /* 0x0000004045ff7812 */ /* 0x000fe400078cc0ff */
[----:B------:R-:W-:Y:S01]  /*6920*/  ISETP.NE.AND P0, PT, R74, RZ, PT ;  /* 0x000000ff4a00720c */ /* 0x000fe20003f05270 */
[----:B------:R-:W2:Y:S01]  /*6930*/  LDTM.x16 R4, tmem[UR4] ;  /* 0x00000004000479ee */ /* 0x000ea20008240000 */
[----:B------:R-:W-:Y:S04]  /*6940*/  SEL R84, R84, 0xfffffff0, !P6 ;  /* 0xfffffff054547807 */ /* 0x000fe80007000000 */
[----:B------:R-:W-:Y:S01]  /*6950*/  IADD3 R86, PT, PT, R39, R84, RZ ;  /* 0x0000005427567210 */ /* 0x000fe20007ffe0ff */
[C---:B--2---:R-:W-:Y:S01]  /*6960*/  FMUL R0, R32.reuse, R4 ;  /* 0x0000000420007220 */ /* 0x044fe20000400000 */
[C---:B---3--:R-:W-:Y:S01]  /*6970*/  FMUL R2, R32.reuse, R5 ;  /* 0x0000000520027220 */ /* 0x048fe20000400000 */
[C---:B-1----:R-:W-:Y:S01]  /*6980*/  FMUL R3, R32.reuse, R6 ;  /* 0x0000000620037220 */ /* 0x042fe20000400000 */
[----:B------:R-:W-:Y:S01]  /*6990*/  FMUL R7, R32, R7 ;  /* 0x0000000720077220 */ /* 0x000fe20000400000 */
[----:B------:R-:W-:Y:S01]  /*69a0*/  FFMA R0, R35, R20, R0 ;  /* 0x0000001423007223 */ /* 0x000fe20000000000 */
[----:B------:R-:W-:Y:S01]  /*69b0*/  SHF.L.U32 R20, R41, 0x10, RZ ;  /* 0x0000001029147819 */ /* 0x000fe200000006ff */
[C---:B------:R-:W-:Y:S01]  /*69c0*/  FFMA R2, R35.reuse, R21, R2 ;  /* 0x0000001523027223 */ /* 0x040fe20000000002 */
[----:B------:R-:W-:Y:S01]  /*69d0*/  SHF.L.U32 R21, R42, 0x10, RZ ;  /* 0x000000102a157819 */ /* 0x000fe200000006ff */
[C---:B------:R-:W-:Y:S01]  /*69e0*/  FMUL R4, R32.reuse, R8 ;  /* 0x0000000820047220 */ /* 0x040fe20000400000 */
[----:B------:R-:W-:Y:S01]  /*69f0*/  FMUL R5, R32, R9 ;  /* 0x0000000920057220 */ /* 0x000fe20000400000 */
[C---:B------:R-:W-:Y:S01]  /*6a00*/  FFMA R3, R35.reuse, R20, R3 ;  /* 0x0000001423037223 */ /* 0x040fe20000000003 */
[----:B------:R-:W-:Y:S01]  /*6a10*/  LOP3.LUT R20, R42, 0xffff0000, RZ, 0xc0, !PT ;  /* 0xffff00002a147812 */ /* 0x000fe200078ec0ff */
[----:B------:R-:W-:Y:S01]  /*6a20*/  FFMA R7, R35, R36, R7 ;  /* 0x0000002423077223 */ /* 0x000fe20000000007 */
[----:B------:R-:W-:Y:S01]  /*6a30*/  LOP3.LUT R36, R43, 0xffff0000, RZ, 0xc0, !PT ;  /* 0xffff00002b247812 */ /* 0x000fe200078ec0ff */
[----:B------:R-:W-:Y:S01]  /*6a40*/  FMUL R6, R32, R10 ;  /* 0x0000000a20067220 */ /* 0x000fe20000400000 */
[----:B------:R-:W-:Y:S01]  /*6a50*/  F2FP.BF16.F32.PACK_AB R44, R2, R0 ;  /* 0x00000000022c723e */ /* 0x000fe200000010ff */
[----:B------:R-:W-:Y:S01]  /*6a60*/  FMUL R11, R32, R11 ;  /* 0x0000000b200b7220 */ /* 0x000fe20000400000 */
[----:B------:R-:W-:Y:S01]  /*6a70*/  F2FP.BF16.F32.PACK_AB R45, R7, R3 ;  /* 0x00000003072d723e */ /* 0x000fe200000010ff */
[C---:B------:R-:W-:Y:S01]  /*6a80*/  FFMA R4, R35.reuse, R21, R4 ;  /* 0x0000001523047223 */ /* 0x040fe20000000004 */
[C---:B------:R-:W-:Y:S01]  /*6a90*/  FFMA R5, R35.reuse, R20, R5 ;  /* 0x0000001423057223 */ /* 0x040fe20000000005 */
[C---:B------:R-:W-:Y:S01]  /*6aa0*/  FFMA R6, R35.reuse, R37, R6 ;  /* 0x0000002523067223 */ /* 0x040fe20000000006 */
[----:B------:R-:W-:Y:S01]  /*6ab0*/  SHF.L.U32 R20, R48, 0x10, RZ ;  /* 0x0000001030147819 */ /* 0x000fe200000006ff */
[----:B------:R-:W-:Y:S01]  /*6ac0*/  FFMA R11, R35, R36, R11 ;  /* 0x00000024230b7223 */ /* 0x000fe2000000000b */
[----:B------:R-:W-:Y:S01]  /*6ad0*/  FMUL R8, R32, R12 ;  /* 0x0000000c20087220 */ /* 0x000fe20000400000 */
[----:B------:R-:W-:Y:S01]  /*6ae0*/  LOP3.LUT R36, R48, 0xffff0000, RZ, 0xc0, !PT ;  /* 0xffff000030247812 */ /* 0x000fe200078ec0ff */
[C---:B------:R-:W-:Y:S01]  /*6af0*/  FMUL R9, R32.reuse, R13 ;  /* 0x0000000d20097220 */ /* 0x040fe20000400000 */
[----:B------:R-:W-:Y:S01]  /*6b00*/  SHF.L.U32 R21, R49, 0x10, RZ ;  /* 0x0000001031157819 */ /* 0x000fe200000006ff */
[C---:B------:R-:W-:Y:S01]  /*6b10*/  FMUL R10, R32.reuse, R14 ;  /* 0x0000000e200a7220 */ /* 0x040fe20000400000 */
[----:B------:R-:W-:Y:S01]  /*6b20*/  FFMA R8, R35, R20, R8 ;  /* 0x0000001423087223 */ /* 0x000fe20000000008 */
[----:B------:R-:W-:Y:S01]  /*6b30*/  LOP3.LUT R20, R49, 0xffff0000, RZ, 0xc0, !PT ;  /* 0xffff000031147812 */ /* 0x000fe200078ec0ff */
[C---:B------:R-:W-:Y:S01]  /*6b40*/  FFMA R9, R35.reuse, R36, R9 ;  /* 0x0000002423097223 */ /* 0x040fe20000000009 */
[----:B------:R-:W-:Y:S01]  /*6b50*/  FMUL R15, R32, R15 ;  /* 0x0000000f200f7220 */ /* 0x000fe20000400000 */
[C---:B------:R-:W-:Y:S01]  /*6b60*/  FFMA R10, R35.reuse, R21, R10 ;  /* 0x00000015230a7223 */ /* 0x040fe2000000000a */
[----:B------:R-:W-:Y:S01]  /*6b70*/  SHF.L.U32 R21, R50, 0x10, RZ ;  /* 0x0000001032157819 */ /* 0x000fe200000006ff */
[----:B------:R-:W-:Y:S01]  /*6b80*/  FMUL R12, R32, R16 ;  /* 0x00000010200c7220 */ /* 0x000fe20000400000 */
[----:B------:R-:W-:Y:S01]  /*6b90*/  LOP3.LUT R36, R50, 0xffff0000, RZ, 0xc0, !PT ;  /* 0xffff000032247812 */ /* 0x000fe200078ec0ff */
[----:B------:R-:W-:Y:S01]  /*6ba0*/  FFMA R15, R35, R20, R15 ;  /* 0x00000014230f7223 */ /* 0x000fe2000000000f */
[C---:B------:R-:W-:Y:S01]  /*6bb0*/  FMUL R13, R32.reuse, R17 ;  /* 0x00000011200d7220 */ /* 0x040fe20000400000 */
[C---:B------:R-:W-:Y:S01]  /*6bc0*/  SHF.L.U32 R37, R51.reuse, 0x10, RZ ;  /* 0x0000001033257819 */ /* 0x040fe200000006ff */
[C---:B------:R-:W-:Y:S01]  /*6bd0*/  FMUL R14, R32.reuse, R18 ;  /* 0x00000012200e7220 */ /* 0x040fe20000400000 */
[----:B------:R-:W-:Y:S01]  /*6be0*/  LOP3.LUT R20, R51, 0xffff0000, RZ, 0xc0, !PT ;  /* 0xffff000033147812 */ /* 0x000fe200078ec0ff */
[----:B------:R-:W-:Y:S01]  /*6bf0*/  FMUL R19, R32, R19 ;  /* 0x0000001320137220 */ /* 0x000fe20000400000 */
[----:B------:R-:W-:Y:S01]  /*6c00*/  F2FP.BF16.F32.PACK_AB R46, R5, R4 ;  /* 0x00000004052e723e */ /* 0x000fe200000010ff */
[----:B------:R-:W-:Y:S01]  /*6c10*/  FFMA R12, R35, R21, R12 ;  /* 0x00000015230c7223 */ /* 0x000fe2000000000c */
[----:B------:R-:W-:Y:S01]  /*6c20*/  F2FP.BF16.F32.PACK_AB R47, R11, R6 ;  /* 0x000000060b2f723e */ /* 0x000fe200000010ff */
[C---:B------:R-:W-:Y:S01]  /*6c30*/  FFMA R13, R35.reuse, R36, R13 ;  /* 0x00000024230d7223 */ /* 0x040fe2000000000d */
[C---:B------:R-:W-:Y:S01]  /*6c40*/  FFMA R14, R35.reuse, R37, R14 ;  /* 0x00000025230e7223 */ /* 0x040fe2000000000e */
[----:B------:R-:W-:Y:S01]  /*6c50*/  FFMA R19, R35, R20, R19 ;  /* 0x0000001423137223 */ /* 0x000fe20000000013 */
[----:B------:R-:W-:Y:S01]  /*6c60*/  F2FP.BF16.F32.PACK_AB R64, R9, R8 ;  /* 0x000000080940723e */ /* 0x000fe200000010ff */
[----:B------:R1:W-:Y:S01]  /*6c70*/  STS.128 [R39+0x200], R44 ;  /* 0x0002002c27007388 */ /* 0x0003e20000000c00 */
[----:B------:R-:W-:Y:S02]  /*6c80*/  F2FP.BF16.F32.PACK_AB R65, R15, R10 ;  /* 0x0000000a0f41723e */ /* 0x000fe400000010ff */
[----:B------:R-:W-:Y:S02]  /*6c90*/  F2FP.BF16.F32.PACK_AB R66, R13, R12 ;  /* 0x0000000c0d42723e */ /* 0x000fe400000010ff */
[----:B------:R-:W-:Y:S05]  /*6ca0*/  F2FP.BF16.F32.PACK_AB R67, R19, R14 ;  /* 0x0000000e1343723e */ /* 0x000fea00000010ff */
[----:B------:R1:W-:Y:S01]  /*6cb0*/  STS.128 [R86+0x200], R64 ;  /* 0x0002004056007388 */ /* 0x0003e20000000c00 */
[----:B------:R-:W-:Y:S01]  /*6cc0*/  @!PT LDS RZ, [RZ] ;  /* 0x00000000fffff984 */ /* 0x000fe20000000800 */
[----:B------:R-:W-:Y:S01]  /*6cd0*/  @!PT LDS RZ, [RZ] ;  /* 0x00000000fffff984 */ /* 0x000fe20000000800 */
[----:B------:R-:W-:Y:S01]  /*6ce0*/  @!PT LDS RZ, [RZ] ;  /* 0x00000000fffff984 */ /* 0x000fe20000000800 */
[----:B------:R-:W-:Y:S01]  /*6cf0*/  @!PT LDS RZ, [RZ] ;  /* 0x00000000fffff984 */ /* 0x000fe20000000800 */
[----:B------:R2:W-:Y:S07]  /*6d00*/  MEMBAR.ALL.CTA ;  /* 0x0000000000007992 */ /* 0x0005ee0000008000 */
[----:B--2---:R-:W2:Y:S02]  /*6d10*/  FENCE.VIEW.ASYNC.S ;  /* 0x00000000000073c6 */ /* 0x004ea40000000000 */
[----:B--2---:R-:W-:Y:S06]  /*6d20*/  BAR.SYNC.DEFER_BLOCKING 0x1, 0x80 ;  /* 0x0042000000007b1d */ /* 0x004fec0000010000 */
[----:B------:R-:W-:Y:S05]  /*6d30*/  @P0 BRA `(.L_x_117) ;  /* 0x0000000000340947 */ /* 0x000fea0003800000 */
[----:B------:R-:W-:Y:S01]  /*6d40*/  R2UR UR10, R38 ;  /* 0x00000000260a72ca */ /* 0x000fe200000e0000 */
[----:B------:R-:W-:Y:S01]  /*6d50*/  UIADD3 UR8, UP0, UPT, UR54, 0x680, URZ ;  /* 0x0000068036087890 */ /* 0x000fe2000ff1e0ff */
[----:B------:R-:W-:Y:S01]  /*6d60*/  UMOV UR43, UR36 ;  /* 0x00000024002b7c82 */ /* 0x000fe20008000000 */
[----:B------:R-:W-:Y:S02]  /*6d70*/  UIADD3 UR5, UPT, UPT, UR41, 0x20, URZ ;  /* 0x0000002029057890 */ /* 0x000fe4000fffe0ff */
[----:B------:R-:W-:Y:S01]  /*6d80*/  UIADD3.X UR9, UPT, UPT, URZ, UR55, URZ, UP0, !UPT ;  /* 0x00000037ff097290 */ /* 0x000fe200087fe4ff */
[----:B------:R-:W-:Y:S01]  /*6d90*/  UMOV UR6, UR42 ;  /* 0x0000002a00067c82 */ /* 0x000fe20008000000 */
[----:B------:R-:W-:Y:S06]  /*6da0*/  UMOV UR7, UR36 ;  /* 0x0000002400077c82 */ /* 0x000fec0008000000 */
[----:B------:R-:W-:Y:S04]  /*6db0*/  UIADD3 UR10, UPT, UPT, UR48, UR10, URZ ;  /* 0x0000000a300a7290 */ /* 0x000fe8000fffe0ff */
[----:B------:R-:W-:Y:S02]  /*6dc0*/  UIADD3 UR40, UPT, UPT, UR10, 0x200, URZ ;  /* 0x000002000a287890 */ /* 0x000fe4000fffe0ff */
[----:B------:R-:W-:Y:S07]  /*6dd0*/  UIADD3 UR4, UPT, UPT, UR10, 0xa00, URZ ;  /* 0x00000a000a047890 */ /* 0x000fee000fffe0ff */
[----:B------:R2:W-:Y:S02]  /*6de0*/  UTMASTG.3D [UR40], [UR8] ;  /* 0x00000028080073b5 */ /* 0x0005e40008010000 */
[----:B------:R2:W-:Y:S02]  /*6df0*/  UTMASTG.3D [UR4], [UR8] ;  /* 0x00000004080073b5 */ /* 0x0005e40008010000 */
[----:B--2---:R0:W-:Y:S02]  /*6e00*/  UTMACMDFLUSH ;  /* 0x00000000000079b7 */ /* 0x0041e40000000000 */
.L_x_117:
[----:B------:R-:W-:Y:S05]  /*6e10*/  BSYNC.RECONVERGENT B0 ;  /* 0x0000000000007941 */ /* 0x000fea0003800200 */
.L_x_116:
[----:B------:R-:W-:Y:S01]  /*6e20*/  UIADD3 UR40, UPT, UPT, UR56, 0x1, URZ ;  /* 0x0000000138287890 */ /* 0x000fe2000fffe0ff */
[----:B------:R-:W-:Y:S03]  /*6e30*/  BSSY.RECONVERGENT B0, `(.L_x_118) ;  /* 0x0000005000007945 */ /* 0x000fe60003800200 */
[----:B------:R-:W-:Y:S04]  /*6e40*/  UISETP.NE.AND UP0, UPT, UR40, 0x3, UPT ;  /* 0x000000032800788c */ /* 0x000fe8000bf05270 */
[----:B------:R-:W-:Y:S01]  /*6e50*/  USEL UR43, UR40, URZ, UP0 ;  /* 0x000000ff282b7287 */ /* 0x000fe20008000000 */
[----:B------:R-:W-:Y:S11]  /*6e60*/  @P0 BRA `(.L_x_119) ;  /* 0x0000000000040947 */ /* 0x000ff60003800000 */
[----:B------:R-:W-:Y:S04]  /*6e70*/  DEPBAR.LE SB0, 0x1 ;  /* 0x000080400000791a */ /* 0x000fe80000000000 */
.L_x_119:
[----:B------:R-:W-:Y:S05]  /*6e80*/  BSYNC.RECONVERGENT B0 ;  /* 0x0000000000007941 */ /* 0x000fea0003800200 */
.L_x_118:
[----:B------:R-:W-:Y:S01]  /*6e90*/  BAR.SYNC.DEFER_BLOCKING 0x1, 0x80 ;  /* 0x0042000000007b1d */ /* 0x000fe20000010000 */
[----:B------:R-:W-:Y:S01]  /*6ea0*/  ISETP.NE.AND P1, PT, R79, RZ, PT ;  /* 0x000000ff4f00720c */ /* 0x000fe20003f25270 */
[----:B------:R-:W-:Y:S01]  /*6eb0*/  UISETP.NE.AND UP0, UPT, UR50, URZ, UPT ;  /* 0x000000ff3200728c */ /* 0x000fe2000bf05270 */
[----:B------:R-:W-:Y:S11]  /*6ec0*/  LEA R2, R80, UR48, 0x3 ;  /* 0x0000003050027c11 */ /* 0x000ff6000f8e18ff */
[----:B------:R-:W-:Y:S01]  /*6ed0*/  @P1 SHF.L.U32 R3, R83, 0x1f, RZ ;  /* 0x0000001f53031819 */ /* 0x000fe200000006ff */
[----:B------:R-:W-:Y:S06]  /*6ee0*/  BRA.U !UP0, `(.L_x_120) ;  /* 0x0000000108247547 */ /* 0x000fec000b800000 */
[----:B------:R-:W-:Y:S01]  /*6ef0*/  IMAD.U32 R5, RZ, RZ, UR49 ;  /* 0x00000031ff057e24 */ /* 0x000fe2000f8e00ff */
[----:B------:R-:W-:Y:S01]  /*6f00*/  MOV R0, UR37 ;  /* 0x0000002500007c02 */ /* 0x000fe20008000f00 */
[----:B------:R-:W-:Y:S03]  /*6f10*/  UIADD3 UR49, UPT, UPT, UR49, 0x1, URZ ;  /* 0x0000000131317890 */ /* 0x000fe6000fffe0ff */
[----:B------:R-:W-:Y:S01]  /*6f20*/  @P1 LEA R5, R5, UR48, 0x3 ;  /* 0x0000003005051c11 */ /* 0x000fe2000f8e18ff */
[----:B------:R-:W-:Y:S04]  /*6f30*/  UISETP.NE.AND UP0, UPT, UR49, 0x3, UPT ;  /* 0x000000033100788c */ /* 0x000fe8000bf05270 */
[----:B------:R-:W-:Y:S01]  /*6f40*/  @P1 VIADD R5, R5, 0x98 ;  /* 0x0000009805051836 */ /* 0x000fe20000000000 */
[----:B------:R-:W-:Y:S04]  /*6f50*/  USEL UR49, UR49, URZ, UP0 ;  /* 0x000000ff31317287 */ /* 0x000fe80008000000 */
[----:B------:R-:W-:Y:S04]  /*6f60*/  @P1 PRMT R0, R0, 0x654, R5 ;  /* 0x0000065400001816 */ /* 0x000fe80000000005 */
[----:B------:R2:W-:Y:S04]  /*6f70*/  @P1 SYNCS.ARRIVE.TRANS64.RED.A1T0 RZ, [R0+URZ], RZ ;  /* 0x000000ff00ff19a7 */ /* 0x0005e800081004ff */
.L_x_120:
[----:B------:R-:W3:Y:S01]  /*6f80*/  @P1 SYNCS.PHASECHK.TRANS64.TRYWAIT P0, [R2+URZ+0x80], R3 ;  /* 0x00008003020015a7 */ /* 0x000ee200080011ff */
[----:B------:R-:W-:Y:S01]  /*6f90*/  BSSY B1, `(.L_x_121) ;  /* 0x0000012000017945 */ /* 0x000fe20003800000 */
[----:B---3--:R-:W-:Y:S03]  /*6fa0*/  @P1 SEL R82, RZ, 0x1, !P0 ;  /* 0x00000001ff521807 */ /* 0x008fe60004000000 */
[----:B------:R-:W-:Y:S05]  /*6fb0*/  @!P1 BRA `(.L_x_122) ;  /* 0x00000000003c9947 */ /* 0x000fea0003800000 */
[----:B------:R-:W-:Y:S01]  /*6fc0*/  ISETP.NE.AND P1, PT, R85, RZ, PT ;  /* 0x000000ff5500720c */ /* 0x000fe20003f25270 */
[----:B------:R-:W-:Y:S01]  /*6fd0*/  BSSY B0, `(.L_x_123) ;  /* 0x0000009000007945 */ /* 0x000fe20003800000 */
[----:B------:R-:W-:Y:S11]  /*6fe0*/  ISETP.NE.AND P0, PT, R82, RZ, PT ;  /* 0x000000ff5200720c */ /* 0x000ff60003f05270 */
[----:B------:R-:W-:Y:S05]  /*6ff0*/  @P1 IMAD R80, R80, 0x1000, R81 ;  /* 0x0000100050501824 */ /* 0x000fea00078e0251 */
[----:B------:R-:W-:Y:S05]  /*7000*/  @P1 IADD3 R3, PT, PT, R80, UR48, RZ ;  /* 0x0000003050031c10 */ /* 0x000fea000fffe0ff */
[----:B--2---:R-:W-:Y:S01]  /*7010*/  @P1 IMAD.IADD R0, R84, 0x1, R3 ;  /* 0x0000000154001824 */ /* 0x004fe200078e0203 */
[----:B------:R-:W-:Y:S06]  /*7020*/  @P0 BRA `(.L_x_124) ;  /* 0x00000000000c0947 */ /* 0x000fec0003800000 */
[----:B------:R-:W-:Y:S04]  /*7030*/  SHF.L.U32 R83, R83, 0x1f, RZ ;  /* 0x0000001f53537819 */ /* 0x000fe800000006ff */
[----:B------:R-:W2:Y:S02]  /*7040*/  SYNCS.PHASECHK.TRANS64.TRYWAIT P0, [R2+URZ+0x80], R83 ;  /* 0x00008053020075a7 */ /* 0x000ea400080011ff */
[----:B--2---:R-:W-:Y:S05]  /*7050*/  @!P0 BRA `(.L_x_125) ;  /* 0x0000001400f88947 */ /* 0x004fea0003800000 */
.L_x_124:
[----:B------:R-:W-:Y:S05]  /*7060*/  BSYNC B0 ;  /* 0x0000000000007941 */ /* 0x000fea0003800000 */
.L_x_123:
[----:B------:R-:W-:Y:S11]  /*7070*/  ISETP.NE.AND P0, PT, R85, RZ, PT ;  /* 0x000000ff5500720c */ /* 0x000ff60003f05270 */
[----:B------:R-:W-:Y:S02]  /*7080*/  @!UPT UIADD3 URZ, UPT, UPT, URZ, URZ, URZ ;  /* 0x000000fffffff290 */ /* 0x000fe4000fffe0ff */
[----:B------:R3:W4:Y:S04]  /*7090*/  @P0 LDS.128 R40, [R80+UR48+0x200] ;  /* 0x0002003050280984 */ /* 0x0007280008000c00 */
[----:B------:R3:W1:Y:S02]  /*70a0*/  @P0 LDS.128 R48, [R0+0x200] ;  /* 0x0002000000300984 */ /* 0x0006640000000c00 */
.L_x_122:
[----:B------:R-:W-:Y:S05]  /*70b0*/  BSYNC B1 ;  /* 0x0000000000017941 */ /* 0x000fea0003800000 */
.L_x_121:
[----:B------:R-:W-:Y:S05]  /*70c0*/  VIADD R3, R34, 0x10 ;  /* 0x0000001022037836 */ /* 0x000fea0000000000 */
[----:B------:R-:W-:Y:S04]  /*70d0*/  SHF.R.U32.HI R3, RZ, 0x15, R3 ;  /* 0x00000015ff037819 */ /* 0x000fe80000011603 */
[----:B------:R-:W-:Y:S11]  /*70e0*/  LOP3.LUT P0, RZ, R3, 0x3, R70, 0x48, !PT ;  /* 0x0000000303ff7812 */ /* 0x000ff60007804846 */
[----:B------:R-:W-:Y:S02]  /*70f0*/  @!UPT UIADD3 URZ, UPT, UPT, URZ, URZ, URZ ;  /* 0x000000fffffff290 */ /* 0x000fe4000fffe0ff */
[----:B------:R-:W-:Y:S05]  /*7100*/  @!P0 BRA `(.L_x_126) ;  /* 0x0000000000408947 */ /* 0x000fea0003800000 */
[----:B------:R-:W5:Y:S01]  /*7110*/  LDCU.64 UR8, c[0x4][0x70] ;  /* 0x01000e00ff0877ac */ /* 0x000f620008000a00 */
[----:B------:R-:W-:Y:S01]  /*7120*/  MOV R3, 0x0 ;  /* 0x0000000000037802 */ /* 0x000fe20000000f00 */
[----:B------:R-:W-:Y:S02]  /*7130*/  HFMA2 R12, -RZ, RZ, 0, 5.9604644775390625e-08 ;  /* 0x00000001ff0c7431 */ /* 0x000fe400000001ff */
[----:B------:R-:W-:Y:S02]  /*7140*/  IMAD.MOV.U32 R8, RZ, RZ, 0x192 ;  /* 0x00000192ff087424 */ /* 0x000fe400078e00ff */
[----:B------:R-:W-:Y:S01]  /*7150*/  IMAD.MOV.U32 R13, RZ, RZ, RZ ;  /* 0x000000ffff0d7224 */ /* 0x000fe200078e00ff */
[----:B------:R-:W3:Y:S01]  /*7160*/  LDCU.64 UR6, c[0x4][0x78] ;  /* 0x01000f00ff0677ac */ /* 0x000ee20008000a00 */
[----:B--2---:R-:W2:Y:S01]  /*7170*/  LDC.64 R2, c[0x4][R3] ;  /* 0x0100000003027b82 */ /* 0x004ea20000000a00 */
[----:B------:R-:W4:Y:S01]  /*7180*/  LDCU.64 UR4, c[0x4][0x10] ;  /* 0x01000200ff0477ac */ /* 0x000f220008000a00 */
[----:B-----5:R-:W-:Y:S01]  /*7190*/  MOV R5, UR9 ;  /* 0x0000000900057c02 */ /* 0x020fe20008000f00 */
[----:B------:R-:W-:Y:S01]  /*71a0*/  IMAD.U32 R4, RZ, RZ, UR8 ;  /* 0x00000008ff047e24 */ /* 0x000fe2000f8e00ff */
[----:B---3--:R-:W-:Y:S01]  /*71b0*/  MOV R7, UR7 ;  /* 0x0000000700077c02 */ /* 0x008fe20008000f00 */
[----:B------:R-:W-:Y:S01]  /*71c0*/  IMAD.U32 R6, RZ, RZ, UR6 ;  /* 0x00000006ff067e24 */ /* 0x000fe2000f8e00ff */
[----:B----4-:R-:W-:Y:S01]  /*71d0*/  MOV R11, UR5 ;  /* 0x00000005000b7c02 */ /* 0x010fe20008000f00 */
[----:B------:R-:W-:Y:S02]  /*71e0*/  IMAD.U32 R10, RZ, RZ, UR4 ;  /* 0x00000004ff0a7e24 */ /* 0x000fe4000f8e00ff */
[----:B------:R-:W-:Y:S07]  /*71f0*/  LEPC R20, `(.L_x_126) ;  /* 0x000000001014794e */ /* 0x000fee0000000000 */
[----:B-12---:R-:W-:Y:S05]  /*7200*/  CALL.ABS.NOINC R2 ;  /* 0x0000000002007343 */ /* 0x006fea0003c00000 */
.L_x_126:
[----:B------:R-:W-:Y:S01]  /*7210*/  ISETP.NE.AND P0, PT, R74, RZ, PT ;  /* 0x000000ff4a00720c */ /* 0x000fe20003f05270 */
[----:B------:R-:W-:Y:S05]  /*7220*/  WARPSYNC.ALL ;  /* 0x0000000000007948 */ /* 0x000fea0003800000 */
[----:B------:R-:W-:Y:S01]  /*7230*/  R2UR UR4, R34 ;  /* 0x00000000220472ca */ /* 0x000fe200000e0000 */
[----:B------:R-:W-:Y:S01]  /*7240*/  BSSY.RECONVERGENT B0, `(.L_x_127) ;  /* 0x000005a000007945 */ /* 0x000fe20003800200 */
[C---:B----4-:R-:W-:Y:S02]  /*7250*/  SHF.L.U32 R20, R40.reuse, 0x10, RZ ;  /* 0x0000001028147819 */ /* 0x050fe400000006ff */
[----:B------:R-:W-:Y:S02]  /*7260*/  LOP3.LUT R36, R40, 0xffff0000, RZ, 0xc0, !PT ;  /* 0xffff000028247812 */ /* 0x000fe400078ec0ff */
[C---:B------:R-:W-:Y:S02]  /*7270*/  SHF.L.U32 R21, R41.reuse, 0x10, RZ ;  /* 0x0000001029157819 */ /* 0x040fe400000006ff */
[----:B------:R-:W-:Y:S02]  /*7280*/  LOP3.LUT R37, R41, 0xffff0000, RZ, 0xc0, !PT ;  /* 0xffff000029257812 */ /* 0x000fe400078ec0ff */
[C---:B-1----:R-:W-:Y:S02]  /*7290*/  SHF.L.U32 R39, R42.reuse, 0x10, RZ ;  /* 0x000000102a277819 */ /* 0x042fe400000006ff */
[----:B------:R-:W-:Y:S01]  /*72a0*/  LOP3.LUT R38, R42, 0xffff0000, RZ, 0xc0, !PT ;  /* 0xffff00002a267812 */ /* 0x000fe200078ec0ff */
[----:B------:R-:W1:Y:S01]  /*72b0*/  LDTM.x16 R4, tmem[UR4+0x10] ;  /* 0x00001004000479ee */ /* 0x000e620008240000 */
[C---:B------:R-:W-:Y:S01]  /*72c0*/  SHF.L.U32 R40, R43.reuse, 0x10, RZ ;  /* 0x000000102b287819 */ /* 0x040fe200000006ff */
[----:B------:R-:W-:Y:S01]  /*72d0*/  NOP ;  /* 0x0000000000007918 */ /* 0x000fe20000000000 */
[----:B------:R-:W-:Y:S02]  /*72e0*/  LOP3.LUT R42, R43, 0xffff0000, RZ, 0xc0, !PT ;  /* 0xffff00002b2a7812 */ /* 0x000fe400078ec0ff */
[C---:B------:R-:W-:Y:S02]  /*72f0*/  SHF.L.U32 R41, R48.reuse, 0x10, RZ ;  /* 0x0000001030297819 */ /* 0x040fe400000006ff */
[----:B------:R-:W-:Y:S02]  /*7300*/  LOP3.LUT R44, R48, 0xffff0000, RZ, 0xc0, !PT ;  /* 0xffff0000302c7812 */ /* 0x000fe400078ec0ff */
[----:B------:R-:W-:Y:S02]  /*7310*/  MOV R81, UR43 ;  /* 0x0000002b00517c02 */ /* 0x000fe40008000f00 */
[C---:B------:R-:W-:Y:S02]  /*7320*/  SHF.L.U32 R43, R49.reuse, 0x10, RZ ;  /* 0x00000010312b7819 */ /* 0x040fe400000006ff */
[----:B------:R-:W-:Y:S02]  /*7330*/  LOP3.LUT R46, R49, 0xffff0000, RZ, 0xc0, !PT ;  /* 0xffff0000312e7812 */ /* 0x000fe400078ec0ff */
[----:B------:R-:W-:Y:S02]  /*7340*/  SHF.L.U32 R45, R50, 0x10, RZ ;  /* 0x00000010322d7819 */ /* 0x000fe400000006ff */
[----:B------:R-:W-:Y:S02]  /*7350*/  LEA R82, R81, R68, 0xb ;  /* 0x0000004451527211 */ /* 0x000fe400078e58ff */
[----:B------:R-:W-:Y:S02]  /*7360*/  IADD3 R76, PT, PT, R76, 0x100, RZ ;  /* 0x000001004c4c7810 */ /* 0x000fe40007ffe0ff */
[----:B------:R-:W-:Y:S02]  /*7370*/  LEA R85, R82, UR48, 0x1 ;  /* 0x0000003052557c11 */ /* 0x000fe4000f8e08ff */
[----:B------:R-:W-:Y:S01]  /*7380*/  LOP3.LUT R76, R76, 0xfefffff8, RZ, 0xc0, !PT ;  /* 0xfefffff84c4c7812 */ /* 0x000fe200078ec0ff */
[----:B-1----:R-:W-:Y:S01]  /*7390*/  FMUL R4, R32, R4 ;  /* 0x0000000420047220 */ /* 0x002fe20000400000 */
[----:B------:R-:W-:Y:S01]  /*73a0*/  IADD3 R84, PT, PT, R84, R85, RZ ;  /* 0x0000005554547210 */ /* 0x000fe20007ffe0ff */
[C---:B------:R-:W-:Y:S01]  /*73b0*/  FMUL R5, R32.reuse, R5 ;  /* 0x0000000520057220 */ /* 0x040fe20000400000 */
[----:B------:R1:W-:Y:S01]  /*73c0*/  SYNCS.ARRIVE.TRANS64.RED.A1T0 RZ, [R76+URZ], RZ ;  /* 0x000000ff4cff79a7 */ /* 0x0003e200081004ff */
[C---:B------:R-:W-:Y:S01]  /*73d0*/  FFMA R4, R35.reuse, R20, R4 ;  /* 0x0000001423047223 */ /* 0x040fe20000000004 */
[C---:B------:R-:W-:Y:S01]  /*73e0*/  FMUL R6, R32.reuse, R6 ;  /* 0x0000000620067220 */ /* 0x040fe20000400000 */
[C---:B------:R-:W-:Y:S01]  /*73f0*/  FFMA R5, R35.reuse, R36, R5 ;  /* 0x0000002423057223 */ /* 0x040fe20000000005 */
[C---:B--23--:R-:W-:Y:S01]  /*7400*/  FMUL R0, R32.reuse, R7 ;  /* 0x0000000720007220 */ /* 0x04cfe20000400000 */
[C---:B------:R-:W-:Y:S01]  /*7410*/  FMUL R2, R32.reuse, R8 ;  /* 0x0000000820027220 */ /* 0x040fe20000400000 */
[C---:B------:R-:W-:Y:S01]  /*7420*/  FMUL R3, R32.reuse, R9 ;  /* 0x0000000920037220 */ /* 0x040fe20000400000 */
[C---:B------:R-:W-:Y:S01]  /*7430*/  FFMA R6, R35.reuse, R21, R6 ;  /* 0x0000001523067223 */ /* 0x040fe20000000006 */
        /* <DEDUP_REMOVED lines=10> */
[----:B------:R-:W-:Y:S01]  /*74e0*/  FMUL R15, R32, R15 ;  /* 0x0000000f200f7220 */ /* 0x000fe20000400000 */
[C---:B------:R-:W-:Y:S01]  /*74f0*/  FFMA R8, R35.reuse, R41, R8 ;  /* 0x0000002923087223 */ /* 0x040fe20000000008 */
[----:B------:R-:W-:Y:S01]  /*7500*/  LOP3.LUT R48, R50, 0xffff0000, RZ, 0xc0, !PT ;  /* 0xffff000032307812 */ /* 0x000fe200078ec0ff */
[C---:B------:R-:W-:Y:S01]  /*7510*/  FMUL R12, R32.reuse, R16 ;  /* 0x00000010200c7220 */ /* 0x040fe20000400000 */
[----:B------:R-:W-:Y:S01]  /*7520*/  FFMA R9, R35, R44, R9 ;  /* 0x0000002c23097223 */ /* 0x000fe20000000009 */
[----:B------:R-:W-:Y:S01]  /*7530*/  SHF.L.U32 R47, R51, 0x10, RZ ;  /* 0x00000010332f7819 */ /* 0x000fe200000006ff */
[C---:B------:R-:W-:Y:S01]  /*7540*/  FMUL R13, R32.reuse, R17 ;  /* 0x00000011200d7220 */ /* 0x040fe20000400000 */
[----:B------:R-:W-:Y:S01]  /*7550*/  FFMA R10, R35, R43, R10 ;  /* 0x0000002b230a7223 */ /* 0x000fe2000000000a */
[----:B------:R-:W-:Y:S01]  /*7560*/  LOP3.LUT R50, R51, 0xffff0000, RZ, 0xc0, !PT ;  /* 0xffff000033327812 */ /* 0x000fe200078ec0ff */
[C---:B------:R-:W-:Y:S01]  /*7570*/  FMUL R14, R32.reuse, R18 ;  /* 0x00000012200e7220 */ /* 0x040fe20000400000 */
[----:B------:R-:W-:Y:S01]  /*7580*/  FFMA R15, R35, R46, R15 ;  /* 0x0000002e230f7223 */ /* 0x000fe2000000000f */
[----:B------:R-:W-:Y:S01]  /*7590*/  FMUL R19, R32, R19 ;  /* 0x0000001320137220 */ /* 0x000fe20000400000 */
[----:B------:R-:W-:Y:S01]  /*75a0*/  F2FP.BF16.F32.PACK_AB R64, R5, R4 ;  /* 0x000000040540723e */ /* 0x000fe200000010ff */
[C---:B------:R-:W-:Y:S01]  /*75b0*/  FFMA R12, R35.reuse, R45, R12 ;  /* 0x0000002d230c7223 */ /* 0x040fe2000000000c */
[----:B------:R-:W-:Y:S01]  /*75c0*/  F2FP.BF16.F32.PACK_AB R65, R0, R6 ;  /* 0x000000060041723e */ /* 0x000fe200000010ff */
[----:B------:R-:W-:Y:S01]  /*75d0*/  FFMA R13, R35, R48, R13 ;  /* 0x00000030230d7223 */ /* 0x000fe2000000000d */
[----:B------:R-:W-:Y:S01]  /*75e0*/  F2FP.BF16.F32.PACK_AB R66, R3, R2 ;  /* 0x000000020342723e */ /* 0x000fe200000010ff */
[----:B------:R-:W-:Y:S01]  /*75f0*/  FFMA R14, R35, R47, R14 ;  /* 0x0000002f230e7223 */ /* 0x000fe2000000000e */
[----:B------:R-:W-:Y:S01]  /*7600*/  F2FP.BF16.F32.PACK_AB R67, R11, R7 ;  /* 0x000000070b43723e */ /* 0x000fe200000010ff */
[----:B------:R-:W-:Y:S01]  /*7610*/  FFMA R19, R35, R50, R19 ;  /* 0x0000003223137223 */ /* 0x000fe20000000013 */
[----:B------:R-:W-:Y:S02]  /*7620*/  F2FP.BF16.F32.PACK_AB R80, R9, R8 ;  /* 0x000000080950723e */ /* 0x000fe400000010ff */
[----:B------:R-:W-:Y:S01]  /*7630*/  F2FP.BF16.F32.PACK_AB R81, R15, R10 ;  /* 0x0000000a0f51723e */ /* 0x000fe200000010ff */
[----:B------:R1:W-:Y:S01]  /*7640*/  STS.128 [R85+0x200], R64 ;  /* 0x0002004055007388 */ /* 0x0003e20000000c00 */
        /* <DEDUP_REMOVED lines=11> */
[----:B------:R-:W-:Y:S02]  /*7700*/  UIADD3 UR12, UP0, UPT, UR54, 0x680, URZ ;  /* 0x00000680360c7890 */ /* 0x000fe4000ff1e0ff */
[----:B------:R-:W-:Y:S02]  /*7710*/  ULEA UR4, UR43, UR48, 0xc ;  /* 0x000000302b047291 */ /* 0x000fe4000f8e60ff */
[----:B------:R-:W-:Y:S02]  /*7720*/  UIADD3 UR9, UPT, UPT, UR41, 0x10, URZ ;  /* 0x0000001029097890 */ /* 0x000fe4000fffe0ff */
[----:B------:R-:W-:Y:S02]  /*7730*/  UIADD3 UR8, UPT, UPT, UR4, 0x200, URZ ;  /* 0x0000020004087890 */ /* 0x000fe4000fffe0ff */
[----:B------:R-:W-:Y:S01]  /*7740*/  UIADD3.X UR13, UPT, UPT, URZ, UR55, URZ, UP0, !UPT ;  /* 0x00000037ff0d7290 */ /* 0x000fe200087fe4ff */
[----:B------:R-:W-:Y:S01]  /*7750*/  UMOV UR10, UR42 ;  /* 0x0000002a000a7c82 */ /* 0x000fe20008000000 */
[----:B------:R-:W-:Y:S01]  /*7760*/  UMOV UR11, UR36 ;  /* 0x00000024000b7c82 */ /* 0x000fe20008000000 */
[----:B------:R-:W-:Y:S02]  /*7770*/  UIADD3 UR5, UPT, UPT, UR41, 0x30, URZ ;  /* 0x0000003029057890 */ /* 0x000fe4000fffe0ff */
[----:B------:R-:W-:Y:S01]  /*7780*/  UIADD3 UR4, UPT, UPT, UR4, 0xa00, URZ ;  /* 0x00000a0004047890 */ /* 0x000fe2000fffe0ff */
[----:B------:R-:W-:Y:S03]  /*7790*/  UMOV UR6, UR42 ;  /* 0x0000002a00067c82 */ /* 0x000fe60008000000 */
[----:B------:R2:W-:Y:S01]  /*77a0*/  UTMASTG.3D [UR8], [UR12] ;  /* 0x000000080c0073b5 */ /* 0x0005e20008010000 */
[----:B------:R-:W-:Y:S04]  /*77b0*/  UMOV UR7, UR36 ;  /* 0x0000002400077c82 */ /* 0x000fe80008000000 */
[----:B------:R2:W-:Y:S02]  /*77c0*/  UTMASTG.3D [UR4], [UR12] ;  /* 0x000000040c0073b5 */ /* 0x0005e40008010000 */
[----:B--2---:R0:W-:Y:S02]  /*77d0*/  UTMACMDFLUSH ;  /* 0x00000000000079b7 */ /* 0x0041e40000000000 */
.L_x_128:
[----:B------:R-:W-:Y:S05]  /*77e0*/  BSYNC.RECONVERGENT B0 ;  /* 0x0000000000007941 */ /* 0x000fea0003800200 */
.L_x_127:
[----:B------:R-:W-:Y:S01]  /*77f0*/  UIADD3 UR43, UPT, UPT, UR43, 0x1, URZ ;  /* 0x000000012b2b7890 */ /* 0x000fe2000fffe0ff */
[----:B------:R-:W-:Y:S03]  /*7800*/  BSSY.RECONVERGENT B0, `(.L_x_129) ;  /* 0x0000008000007945 */ /* 0x000fe60003800200 */
[----:B------:R-:W-:Y:S04]  /*7810*/  UISETP.NE.AND UP0, UPT, UR43, 0x3, UPT ;  /* 0x000000032b00788c */ /* 0x000fe8000bf05270 */
[----:B------:R-:W-:Y:S02]  /*7820*/  UISETP.EQ.XOR UP1, UPT, UR40, 0x3, !UP0 ;  /* 0x000000032800788c */ /* 0x000fe4000c722a70 */
[----:B------:R-:W-:Y:S02]  /*7830*/  USEL UR56, UR43, URZ, UP0 ;  /* 0x000000ff2b387287 */ /* 0x000fe40008000000 */
[----:B------:R-:W-:Y:S04]  /*7840*/  USEL UR4, URZ, 0x1, !UP1 ;  /* 0x00000001ff047887 */ /* 0x000fe8000c800000 */
[----:B------:R-:W-:Y:S01]  /*7850*/  ULOP3.LUT UR51, UR51, UR4, URZ, 0x3c, !UPT ;  /* 0x0000000433337292 */ /* 0x000fe2000f8e3cff */
[----:B------:R-:W-:Y:S11]  /*7860*/  @P0 BRA `(.L_x_130) ;  /* 0x0000000000040947 */ /* 0x000ff60003800000 */
[----:B------:R-:W-:Y:S04]  /*7870*/  DEPBAR.LE SB0, 0x1 ;  /* 0x000080400000791a */ /* 0x000fe80000000000 */
.L_x_130:
[----:B------:R-:W-:Y:S05]  /*7880*/  BSYNC.RECONVERGENT B0 ;  /* 0x0000000000007941 */ /* 0x000fea0003800200 */
.L_x_129:
[----:B------:R-:W-:Y:S01]  /*7890*/  BAR.SYNC.DEFER_BLOCKING 0x1, 0x80 ;  /* 0x0042000000007b1d */ /* 0x000fe20000010000 */
[----:B------:R-:W-:Y:S01]  /*78a0*/  UISETP.NE.AND UP0, UPT, UR50, -0x2, UPT ;  /* 0xfffffffe3200788c */ /* 0x000fe2000bf05270 */
[----:B------:R-:W-:Y:S08]  /*78b0*/  IADD3 R0, PT, PT, R30, 0x1, RZ ;  /* 0x000000011e007810 */ /* 0x000ff00007ffe0ff */
[----:B------:R-:W-:Y:S05]  /*78c0*/  BRA.U !UP0, `(.L_x_131) ;  /* 0x0000000108287547 */ /* 0x000fea000b800000 */
[----:B------:R-:W-:Y:S01]  /*78d0*/  ISETP.NE.AND P0, PT, R79, RZ, PT ;  /* 0x000000ff4f00720c */ /* 0x000fe20003f05270 */
[----:B------:R-:W-:Y:S01]  /*78e0*/  IMAD.U32 R3, RZ, RZ, UR49 ;  /* 0x00000031ff037e24 */ /* 0x000fe2000f8e00ff */
[----:B------:R-:W-:Y:S01]  /*78f0*/  UIADD3 UR49, UPT, UPT, UR49, 0x1, URZ ;  /* 0x0000000131317890 */ /* 0x000fe2000fffe0ff */
[----:B------:R-:W-:Y:S03]  /*7900*/  IMAD.U32 R2, RZ, RZ, UR37 ;  /* 0x00000025ff027e24 */ /* 0x000fe6000f8e00ff */
[----:B------:R-:W-:Y:S04]  /*7910*/  UISETP.NE.AND UP0, UPT, UR49, 0x3, UPT ;  /* 0x000000033100788c */ /* 0x000fe8000bf05270 */
[----:B------:R-:W-:Y:S03]  /*7920*/  USEL UR49, UR49, URZ, UP0 ;  /* 0x000000ff31317287 */ /* 0x000fe60008000000 */
[----:B------:R-:W-:Y:S05]  /*7930*/  @P0 LEA R3, R3, UR48, 0x3 ;  /* 0x0000003003030c11 */ /* 0x000fea000f8e18ff */
[----:B------:R-:W-:Y:S05]  /*7940*/  @P0 VIADD R3, R3, 0x98 ;  /* 0x0000009803030836 */ /* 0x000fea0000000000 */
[----:B------:R-:W-:Y:S04]  /*7950*/  @P0 PRMT R2, R2, 0x654, R3 ;  /* 0x0000065402020816 */ /* 0x000fe80000000003 */
[----:B------:R2:W-:Y:S03]  /*7960*/  @P0 SYNCS.ARRIVE.TRANS64.RED.A1T0 RZ, [R2+URZ], RZ ;  /* 0x000000ff02ff09a7 */ /* 0x0005e600081004ff */
.L_x_131:
[----:B------:R-:W-:Y:S01]  /*7970*/  ISETP.NE.AND P2, PT, R75, RZ, PT ;  /* 0x000000ff4b00720c */ /* 0x000fe20003f45270 */
[----:B------:R-:W-:Y:S01]  /*7980*/  UIADD3 UR50, UPT, UPT, UR50, 0x2, URZ ;  /* 0x0000000232327890 */ /* 0x000fe2000fffe0ff */
[----:B------:R-:W-:Y:S01]  /*7990*/  ISETP.NE.AND P0, PT, R78, 0x2, PT ;  /* 0x000000024e00780c */ /* 0x000fe20003f05270 */
[----:B------:R-:W-:Y:S01]  /*79a0*/  IMAD.IADD R20, R29, 0x1, R58 ;  /* 0x000000011d147824 */ /* 0x000fe200078e023a */
[----:B------:R-:W-:Y:S01]  /*79b0*/  ISETP.NE.AND P1, PT, R0, 0x4, PT ;  /* 0x000000040000780c */ /* 0x000fe20003f25270 */
[----:B------:R-:W-:Y:S01]  /*79c0*/  IMAD.IADD R21, R31, 0x1, R60 ;  /* 0x000000011f157824 */ /* 0x000fe200078e023c */
[----:B------:R-:W-:Y:S02]  /*79d0*/  SEL R3, RZ, 0x1, P0 ;  /* 0x00000001ff037807 */ /* 0x000fe40000000000 */
[----:B--2---:R-:W-:Y:S02]  /*79e0*/  SEL R2, RZ, 0x1, P1 ;  /* 0x00000001ff027807 */ /* 0x004fe40000800000 */
[----:B------:R-:W-:Y:S02]  /*79f0*/  LOP3.LUT R72, R72, R3, RZ, 0x3c, !PT ;  /* 0x0000000348487212 */ /* 0x000fe400078e3cff */
[----:B------:R-:W-:Y:S02]  /*7a00*/  LOP3.LUT R73, R73, R2, RZ, 0x3c, !PT ;  /* 0x0000000249497212 */ /* 0x000fe400078e3cff */
[----:B------:R-:W-:Y:S02]  /*7a10*/  @P2 R2UR UR36, R71 ;  /* 0x00000000472422ca */ /* 0x000fe400000e0000 */
[----:B------:R-:W-:Y:S02]  /*7a20*/  SEL R78, R78, RZ, P0 ;  /* 0x000000ff4e4e7207 */ /* 0x000fe40000000000 */
[----:B------:R-:W-:Y:S01]  /*7a30*/  SEL R30, R0, RZ, P1 ;  /* 0x000000ff001e7207 */ /* 0x000fe20000800000 */
[----:B------:R-:W-:Y:S10]  /*7a40*/  @P2 BRA `(.L_x_132) ;  /* 0xffffffdc00c82947 */ /* 0x000ff4000383ffff */
[----:B------:R-:W-:-:S09]  /*7a50*/  UISETP.NE.AND UP0, UPT, UR53, URZ, UPT ;  /* 0x000000ff3500728c */ /* 0x000fd2000bf05270 */
[----:B------:R-:W-:Y:S05]  /*7a60*/  BRA.U !UP0, `(.L_x_133) ;  /* 0x0000000108487547 */ /* 0x000fea000b800000 */
[----:B------:R-:W2:Y:S02]  /*7a70*/  LDCU.64 UR4, c[0x0][0x890] ;  /* 0x00011200ff0477ac */ /* 0x000ea40008000a00 */
[----:B--2---:R-:W-:-:S04]  /*7a80*/  UISETP.NE.U32.AND UP0, UPT, UR4, URZ, UPT ;  /* 0x000000ff0400728c */ /* 0x004fc8000bf05070 */
[----:B------:R-:W-:-:S09]  /*7a90*/  UISETP.NE.AND.EX UP0, UPT, UR5, URZ, UPT, UP0 ;  /* 0x000000ff0500728c */ /* 0x000fd2000bf05300 */
[----:B------:R-:W-:Y:S05]  /*7aa0*/  BRA.U UP0, `(.L_x_134) ;  /* 0x00000001000c7547 */ /* 0x000fea000b800000 */
[----:B------:R-:W-:-:S13]  /*7ab0*/  FSETP.NEU.AND P0, PT, R35, RZ, PT ;  /* 0x000000ff2300720b */ /* 0x000fda0003f0d000 */
[----:B------:R-:W-:Y:S05]  /*7ac0*/  @!P0 EXIT ;  /* 0x000000000000894d */ /* 0x000fea0003800000 */
[----:B------:R-:W-:Y:S05]  /*7ad0*/  BRA `(.L_x_133) ;  /* 0x00000000002c7947 */ /* 0x000fea0003800000 */
.L_x_134:
[----:B------:R-:W-:Y:S01]  /*7ae0*/  ISETP.NE.AND P0, PT, R77, RZ, PT ;  /* 0x000000ff4d00720c */ /* 0x000fe20003f05270 */
[----:B------:R-:W-:-:S12]  /*7af0*/  BSSY.RECONVERGENT B0, `(.L_x_133) ;  /* 0x0000009000007945 */ /* 0x000fd80003800200 */
[----:B------:R-:W-:Y:S05]  /*7b00*/  @P0 BRA `(.L_x_135) ;  /* 0x0000000000140947 */ /* 0x000fea0003800000 */
[----:B------:R-:W2:Y:S02]  /*7b10*/  LDCU.64 UR4, c[0x0][0x888] ;  /* 0x00011100ff0477ac */ /* 0x000ea40008000a00 */
[----:B--2---:R-:W-:-:S04]  /*7b20*/  ISETP.NE.U32.AND P0, PT, RZ, UR4, PT ;  /* 0x00000004ff007c0c */ /* 0x004fc8000bf05070 */
[----:B------:R-:W-:-:S13]  /*7b30*/  ISETP.NE.AND.EX P0, PT, RZ, UR5, PT, P0 ;  /* 0x00000005ff007c0c */ /* 0x000fda000bf05300 */
[----:B------:R-:W-:Y:S05]  /*7b40*/  @!P0 EXIT ;  /* 0x000000000000894d */ /* 0x000fea0003800000 */
[----:B------:R-:W-:Y:S05]  /*7b50*/  BRA `(.L_x_136) ;  /* 0x0000000000087947 */ /* 0x000fea0003800000 */
.L_x_135:
[----:B------:R-:W-:-:S13]  /*7b60*/  FSETP.NEU.AND P0, PT, R35, RZ, PT ;  /* 0x000000ff2300720b */ /* 0x000fda0003f0d000 */
[----:B------:R-:W-:Y:S05]  /*7b70*/  @!P0 EXIT ;  /* 0x000000000000894d */ /* 0x000fea0003800000 */
.L_x_136:
[----:B------:R-:W-:Y:S05]  /*7b80*/  BSYNC.RECONVERGENT B0 ;  /* 0x0000000000007941 */ /* 0x000fea0003800200 */
.L_x_133:
[----:B------:R-:W-:Y:S01]  /*7b90*/  ULEA UR4, UR49, UR48, 0x3 ;  /* 0x0000003031047291 */ /* 0x000fe2000f8e18ff */
[----:B------:R-:W-:-:S04]  /*7ba0*/  DEPBAR.LE SB0, 0x0 ;  /* 0x000080000000791a */ /* 0x000fc80000000000 */
[----:B------:R-:W-:-:S04]  /*7bb0*/  UIADD3 UR4, UPT, UPT, UR4, 0x98, URZ ;  /* 0x0000009804047890 */ /* 0x000fc8000fffe0ff */
[----:B------:R-:W-:-:S09]  /*7bc0*/  UPRMT UR4, UR37, 0x654, UR4 ;  /* 0x0000065425047896 */ /* 0x000fd20008000004 */
[----:B------:R-:W-:Y:S01]  /*7bd0*/  SYNCS.ARRIVE.TRANS64.RED.A1T0 RZ, [UR4], RZ ;  /* 0x000000ffffff79a7 */ /* 0x000fe20008100404 */
[----:B------:R-:W-:Y:S05]  /*7be0*/  EXIT ;  /* 0x000000000000794d */ /* 0x000fea0003800000 */
.L_x_24:
[----:B--2---:R2:W4:Y:S02]  /*7bf0*/  SYNCS.PHASECHK.TRANS64.TRYWAIT P0, [R3+URZ+0x130], R2 ;  /* 0x00013002030075a7 */ /* 0x00452400080011ff */
[----:B----4-:R-:W-:Y:S05]  /*7c00*/  @!P0 NANOSLEEP.SYNCS 0x989680 ;  /* 0x009896800000895d */ /* 0x010fea0003900000 */
[----:B------:R-:W4:Y:S02]  /*7c10*/  @!P0 SYNCS.PHASECHK.TRANS64 P0, [R3+URZ+0x130], R2 ;  /* 0x00013002030085a7 */ /* 0x000f2400080010ff */
[----:B----4-:R-:W-:Y:S05]  /*7c20*/  @!P0 BRA `(.L_x_24) ;  /* 0xfffffffc00f08947 */ /* 0x010fea000383ffff */
[----:B------:R-:W-:Y:S05]  /*7c30*/  BRA `(.L_x_137) ;  /* 0xffffff9c00107947 */ /* 0x000fea000383ffff */
.L_x_27:
[----:B-1----:R-:W-:-:S07]  /*7c40*/  MOV R2, UR33 ;  /* 0x0000002100027c02 */ /* 0x002fce0008000f00 */
.L_x_138:
[----:B-1----:R1:W2:Y:S02]  /*7c50*/  SYNCS.PHASECHK.TRANS64.TRYWAIT P0, [R2+URZ+0x40], R5 ;  /* 0x00004005020075a7 */ /* 0x0022a400080011ff */
[----:B--2---:R-:W-:Y:S05]  /*7c60*/  @!P0 NANOSLEEP.SYNCS 0x989680 ;  /* 0x009896800000895d */ /* 0x004fea0003900000 */
[----:B------:R-:W2:Y:S02]  /*7c70*/  @!P0 SYNCS.PHASECHK.TRANS64 P0, [R2+URZ+0x40], R5 ;  /* 0x00004005020085a7 */ /* 0x000ea400080010ff */
[----:B--2---:R-:W-:Y:S05]  /*7c80*/  @!P0 BRA `(.L_x_138) ;  /* 0xfffffffc00f08947 */ /* 0x004fea000383ffff */
[----:B------:R-:W-:Y:S05]  /*7c90*/  BRA `(.L_x_26) ;  /* 0xffffff9c00787947 */ /* 0x000fea000383ffff */
.L_x_34:
[----:B-1----:R-:W-:-:S07]  /*7ca0*/  MOV R2, UR33 ;  /* 0x0000002100027c02 */ /* 0x002fce0008000f00 */
.L_x_139:
[----:B-1----:R1:W2:Y:S02]  /*7cb0*/  SYNCS.PHASECHK.TRANS64.TRYWAIT P0, [R2+URZ+0x40], R5 ;  /* 0x00004005020075a7 */ /* 0x0022a400080011ff */
[----:B--2---:R-:W-:Y:S05]  /*7cc0*/  @!P0 NANOSLEEP.SYNCS 0x989680 ;  /* 0x009896800000895d */ /* 0x004fea0003900000 */
[----:B------:R-:W2:Y:S02]  /*7cd0*/  @!P0 SYNCS.PHASECHK.TRANS64 P0, [R2+URZ+0x40], R5 ;  /* 0x00004005020085a7 */ /* 0x000ea400080010ff */
[----:B--2---:R-:W-:Y:S05]  /*7ce0*/  @!P0 BRA `(.L_x_139) ;  /* 0xfffffffc00f08947 */ /* 0x004fea000383ffff */
[----:B------:R-:W-:Y:S05]  /*7cf0*/  BRA `(.L_x_33) ;  /* 0xffffffa000647947 */ /* 0x000fea000383ffff */
.L_x_39:
[----:B-1----:R1:W2:Y:S02]  /*7d00*/  SYNCS.PHASECHK.TRANS64.TRYWAIT P0, [R2+URZ+0xc0], R3 ;  /* 0x0000c003020075a7 */ /* 0x0022a400080011ff */
[----:B--2---:R-:W-:Y:S05]  /*7d10*/  @!P0 NANOSLEEP.SYNCS 0x989680 ;  /* 0x009896800000895d */ /* 0x004fea0003900000 */
[----:B------:R-:W2:Y:S02]  /*7d20*/  @!P0 SYNCS.PHASECHK.TRANS64 P0, [R2+URZ+0xc0], R3 ;  /* 0x0000c003020085a7 */ /* 0x000ea400080010ff */
[----:B--2---:R-:W-:Y:S05]  /*7d30*/  @!P0 BRA `(.L_x_39) ;  /* 0xfffffffc00f08947 */ /* 0x004fea000383ffff */
[----:B------:R-:W-:Y:S05]  /*7d40*/  BRA `(.L_x_140) ;  /* 0xffffffa400307947 */ /* 0x000fea000383ffff */
.L_x_43:
[----:B---3--:R-:W-:-:S07]  /*7d50*/  MOV R0, UR5 ;  /* 0x0000000500007c02 */ /* 0x008fce0008000f00 */
.L_x_141:
[----:B-1----:R1:W2:Y:S02]  /*7d60*/  SYNCS.PHASECHK.TRANS64.TRYWAIT P0, [R0+URZ], R3 ;  /* 0x00000003000075a7 */ /* 0x0022a400080011ff */
[----:B--2---:R-:W-:Y:S05]  /*7d70*/  @!P0 NANOSLEEP.SYNCS 0x989680 ;  /* 0x009896800000895d */ /* 0x004fea0003900000 */
[----:B------:R-:W2:Y:S02]  /*7d80*/  @!P0 SYNCS.PHASECHK.TRANS64 P0, [R0+URZ], R3 ;  /* 0x00000003000085a7 */ /* 0x000ea400080010ff */
[----:B--2---:R-:W-:Y:S05]  /*7d90*/  @!P0 BRA `(.L_x_141) ;  /* 0xfffffffc00f08947 */ /* 0x004fea000383ffff */
[----:B------:R-:W-:Y:S05]  /*7da0*/  BRA `(.L_x_142) ;  /* 0xffffffa800a07947 */ /* 0x000fea000383ffff */
.L_x_44:
[----:B---3--:R-:W-:-:S07]  /*7db0*/  MOV R0, UR5 ;  /* 0x0000000500007c02 */ /* 0x008fce0008000f00 */
.L_x_143:
[----:B-1----:R1:W2:Y:S02]  /*7dc0*/  SYNCS.PHASECHK.TRANS64.TRYWAIT P0, [R0+URZ], R3 ;  /* 0x00000003000075a7 */ /* 0x0022a400080011ff */
[----:B--2---:R-:W-:Y:S05]  /*7dd0*/  @!P0 NANOSLEEP.SYNCS 0x989680 ;  /* 0x009896800000895d */ /* 0x004fea0003900000 */
[----:B------:R-:W2:Y:S02]  /*7de0*/  @!P0 SYNCS.PHASECHK.TRANS64 P0, [R0+URZ], R3 ;  /* 0x00000003000085a7 */ /* 0x000ea400080010ff */
[----:B--2---:R-:W-:Y:S05]  /*7df0*/  @!P0 BRA `(.L_x_143) ;  /* 0xfffffffc00f08947 */ /* 0x004fea000383ffff */
[----:B------:R-:W-:Y:S05]  /*7e00*/  BRA `(.L_x_144) ;  /* 0xffffffa800ac7947 */ /* 0x000fea000383ffff */
.L_x_45:
[----:B---3--:R-:W-:-:S07]  /*7e10*/  MOV R0, UR5 ;  /* 0x0000000500007c02 */ /* 0x008fce0008000f00 */
.L_x_145:
[----:B-1----:R1:W2:Y:S02]  /*7e20*/  SYNCS.PHASECHK.TRANS64.TRYWAIT P0, [R0+URZ], R3 ;  /* 0x00000003000075a7 */ /* 0x0022a400080011ff */
[----:B--2---:R-:W-:Y:S05]  /*7e30*/  @!P0 NANOSLEEP.SYNCS 0x989680 ;  /* 0x009896800000895d */ /* 0x004fea0003900000 */
[----:B------:R-:W2:Y:S02]  /*7e40*/  @!P0 SYNCS.PHASECHK.TRANS64 P0, [R0+URZ], R3 ;  /* 0x00000003000085a7 */ /* 0x000ea400080010ff */
[----:B--2---:R-:W-:Y:S05]  /*7e50*/  @!P0 BRA `(.L_x_145) ;  /* 0xfffffffc00f08947 */ /* 0x004fea000383ffff */
[----:B------:R-:W-:Y:S05]  /*7e60*/  BRA `(.L_x_146) ;  /* 0xffffffa800b87947 */ /* 0x000fea000383ffff */
.L_x_46:
[----:B---3--:R-:W-:-:S07]  /*7e70*/  MOV R0, UR5 ;  /* 0x0000000500007c02 */ /* 0x008fce0008000f00 */
.L_x_147:
[----:B-1----:R1:W2:Y:S02]  /*7e80*/  SYNCS.PHASECHK.TRANS64.TRYWAIT P0, [R0+URZ], R3 ;  /* 0x00000003000075a7 */ /* 0x0022a400080011ff */
[----:B--2---:R-:W-:Y:S05]  /*7e90*/  @!P0 NANOSLEEP.SYNCS 0x989680 ;  /* 0x009896800000895d */ /* 0x004fea0003900000 */
[----:B------:R-:W2:Y:S02]  /*7ea0*/  @!P0 SYNCS.PHASECHK.TRANS64 P0, [R0+URZ], R3 ;  /* 0x00000003000085a7 */ /* 0x000ea400080010ff */
[----:B--2---:R-:W-:Y:S05]  /*7eb0*/  @!P0 BRA `(.L_x_147) ;  /* 0xfffffffc00f08947 */ /* 0x004fea000383ffff */
[----:B------:R-:W-:Y:S05]  /*7ec0*/  BRA `(.L_x_148) ;  /* 0xffffffa800c47947 */ /* 0x000fea000383ffff */
.L_x_47:
[----:B---3--:R-:W-:-:S07]  /*7ed0*/  MOV R0, UR5 ;  /* 0x0000000500007c02 */ /* 0x008fce0008000f00 */
.L_x_149:
[----:B-1----:R1:W2:Y:S02]  /*7ee0*/  SYNCS.PHASECHK.TRANS64.TRYWAIT P0, [R0+URZ], R3 ;  /* 0x00000003000075a7 */ /* 0x0022a400080011ff */
[----:B--2---:R-:W-:Y:S05]  /*7ef0*/  @!P0 NANOSLEEP.SYNCS 0x989680 ;  /* 0x009896800000895d */ /* 0x004fea0003900000 */
[----:B------:R-:W2:Y:S02]  /*7f00*/  @!P0 SYNCS.PHASECHK.TRANS64 P0, [R0+URZ], R3 ;  /* 0x00000003000085a7 */ /* 0x000ea400080010ff */
[----:B--2---:R-:W-:Y:S05]  /*7f10*/  @!P0 BRA `(.L_x_149) ;  /* 0xfffffffc00f08947 */ /* 0x004fea000383ffff */
[----:B------:R-:W-:Y:S05]  /*7f20*/  BRA `(.L_x_150) ;  /* 0xffffffa800d07947 */ /* 0x000fea000383ffff */
.L_x_48:
[----:B---3--:R-:W-:-:S07]  /*7f30*/  MOV R0, UR5 ;  /* 0x0000000500007c02 */ /* 0x008fce0008000f00 */
.L_x_151:
[----:B-1----:R1:W2:Y:S02]  /*7f40*/  SYNCS.PHASECHK.TRANS64.TRYWAIT P0, [R0+URZ], R3 ;  /* 0x00000003000075a7 */ /* 0x0022a400080011ff */
[----:B--2---:R-:W-:Y:S05]  /*7f50*/  @!P0 NANOSLEEP.SYNCS 0x989680 ;  /* 0x009896800000895d */ /* 0x004fea0003900000 */
[----:B------:R-:W2:Y:S02]  /*7f60*/  @!P0 SYNCS.PHASECHK.TRANS64 P0, [R0+URZ], R3 ;  /* 0x00000003000085a7 */ /* 0x000ea400080010ff */
[----:B--2---:R-:W-:Y:S05]  /*7f70*/  @!P0 BRA `(.L_x_151) ;  /* 0xfffffffc00f08947 */ /* 0x004fea000383ffff */
[----:B------:R-:W-:Y:S05]  /*7f80*/  BRA `(.L_x_152) ;  /* 0xffffffa800dc7947 */ /* 0x000fea000383ffff */
.L_x_49:
[----:B---3--:R-:W-:-:S07]  /*7f90*/  MOV R0, UR5 ;  /* 0x0000000500007c02 */ /* 0x008fce0008000f00 */
.L_x_153:
[----:B-1----:R1:W2:Y:S02]  /*7fa0*/  SYNCS.PHASECHK.TRANS64.TRYWAIT P0, [R0+URZ], R3 ;  /* 0x00000003000075a7 */ /* 0x0022a400080011ff */
[----:B--2---:R-:W-:Y:S05]  /*7fb0*/  @!P0 NANOSLEEP.SYNCS 0x989680 ;  /* 0x009896800000895d */ /* 0x004fea0003900000 */
[----:B------:R-:W2:Y:S02]  /*7fc0*/  @!P0 SYNCS.PHASECHK.TRANS64 P0, [R0+URZ], R3 ;  /* 0x00000003000085a7 */ /* 0x000ea400080010ff */
[----:B--2---:R-:W-:Y:S05]  /*7fd0*/  @!P0 BRA `(.L_x_153) ;  /* 0xfffffffc00f08947 */ /* 0x004fea000383ffff */
[----:B------:R-:W-:Y:S05]  /*7fe0*/  BRA `(.L_x_154) ;  /* 0xffffffa800e87947 */ /* 0x000fea000383ffff */
.L_x_52:
[----:B-1----:R1:W2:Y:S02]  /*7ff0*/  SYNCS.PHASECHK.TRANS64.TRYWAIT P0, [R0+URZ+0x120], R5 ;  /* 0x00012005000075a7 */ /* 0x0022a400080011ff */
[----:B--2---:R-:W-:Y:S05]  /*8000*/  @!P0 NANOSLEEP.SYNCS 0x989680 ;  /* 0x009896800000895d */ /* 0x004fea0003900000 */
[----:B------:R-:W2:Y:S02]  /*8010*/  @!P0 SYNCS.PHASECHK.TRANS64 P0, [R0+URZ+0x120], R5 ;  /* 0x00012005000085a7 */ /* 0x000ea400080010ff */
[----:B--2---:R-:W-:Y:S05]  /*8020*/  @!P0 BRA `(.L_x_52) ;  /* 0xfffffffc00f08947 */ /* 0x004fea000383ffff */
[----:B------:R-:W-:Y:S05]  /*8030*/  BRA `(.L_x_155) ;  /* 0xffffffac00487947 */ /* 0x000fea000383ffff */
.L_x_53:
[----:B------:R-:W-:-:S07]  /*8040*/  MOV R0, UR5 ;  /* 0x0000000500007c02 */ /* 0x000fce0008000f00 */
.L_x_156:
[----:B-1----:R1:W2:Y:S02]  /*8050*/  SYNCS.PHASECHK.TRANS64.TRYWAIT P0, [R0+URZ+0xd0], R7 ;  /* 0x0000d007000075a7 */ /* 0x0022a400080011ff */
[----:B--2---:R-:W-:Y:S05]  /*8060*/  @!P0 NANOSLEEP.SYNCS 0x989680 ;  /* 0x009896800000895d */ /* 0x004fea0003900000 */
[----:B------:R-:W2:Y:S02]  /*8070*/  @!P0 SYNCS.PHASECHK.TRANS64 P0, [R0+URZ+0xd0], R7 ;  /* 0x0000d007000085a7 */ /* 0x000ea400080010ff */
[----:B--2---:R-:W-:Y:S05]  /*8080*/  @!P0 BRA `(.L_x_156) ;  /* 0xfffffffc00f08947 */ /* 0x004fea000383ffff */
[----:B------:R-:W-:Y:S05]  /*8090*/  BRA `(.L_x_157) ;  /* 0xffffffac00587947 */ /* 0x000fea000383ffff */
.L_x_54:
[----:B-1----:R1:W2:Y:S02]  /*80a0*/  SYNCS.PHASECHK.TRANS64.TRYWAIT P1, [R0+URZ+0xc0], R5 ;  /* 0x0000c005000075a7 */ /* 0x0022a400080211ff */
[----:B--2---:R-:W-:Y:S05]  /*80b0*/  @!P1 NANOSLEEP.SYNCS 0x989680 ;  /* 0x009896800000995d */ /* 0x004fea0003900000 */
[----:B------:R-:W2:Y:S02]  /*80c0*/  @!P1 SYNCS.PHASECHK.TRANS64 P1, [R0+URZ+0xc0], R5 ;  /* 0x0000c005000095a7 */ /* 0x000ea400080210ff */
[----:B--2---:R-:W-:Y:S05]  /*80d0*/  @!P1 BRA `(.L_x_54) ;  /* 0xfffffffc00f09947 */ /* 0x004fea000383ffff */
[----:B------:R-:W-:Y:S05]  /*80e0*/  BRA `(.L_x_158) ;  /* 0xffffffac00887947 */ /* 0x000fea000383ffff */
.L_x_57:
[----:B------:R-:W-:-:S07]  /*80f0*/  MOV R0, UR5 ;  /* 0x0000000500007c02 */ /* 0x000fce0008000f00 */
.L_x_159:
[----:B-1----:R1:W2:Y:S02]  /*8100*/  SYNCS.PHASECHK.TRANS64.TRYWAIT P0, [R0+URZ+0xd0], R3 ;  /* 0x0000d003000075a7 */ /* 0x0022a400080011ff */
[----:B--2---:R-:W-:Y:S05]  /*8110*/  @!P0 NANOSLEEP.SYNCS 0x989680 ;  /* 0x009896800000895d */ /* 0x004fea0003900000 */
[----:B------:R-:W2:Y:S02]  /*8120*/  @!P0 SYNCS.PHASECHK.TRANS64 P0, [R0+URZ+0xd0], R3 ;  /* 0x0000d003000085a7 */ /* 0x000ea400080010ff */
[----:B--2---:R-:W-:Y:S05]  /*8130*/  @!P0 BRA `(.L_x_159) ;  /* 0xfffffffc00f08947 */ /* 0x004fea000383ffff */
[----:B------:R-:W-:Y:S05]  /*8140*/  BRA `(.L_x_56) ;  /* 0xffffffac00dc7947 */ /* 0x000fea000383ffff */
.L_x_66:
[----:B-1----:R-:W-:-:S04]  /*8150*/  MOV R4, UR6 ;  /* 0x0000000600047c02 */ /* 0x002fc80008000f00 */
[----:B------:R1:W2:Y:S03]  /*8160*/  SYNCS.PHASECHK.TRANS64.TRYWAIT P0, [R4+URZ+0x8], R5 ;  /* 0x00000805040075a7 */ /* 0x0002a600080011ff */
[----:B--2---:R-:W-:Y:S05]  /*8170*/  @!P0 NANOSLEEP.SYNCS 0x989680 ;  /* 0x009896800000895d */ /* 0x004fea0003900000 */
[----:B------:R-:W2:Y:S02]  /*8180*/  @!P0 SYNCS.PHASECHK.TRANS64 P0, [R4+URZ+0x8], R5 ;  /* 0x00000805040085a7 */ /* 0x000ea400080010ff */
[----:B--2---:R-:W-:Y:S05]  /*8190*/  @!P0 BRA `(.L_x_66) ;  /* 0xfffffffc00ec8947 */ /* 0x004fea000383ffff */
[----:B------:R-:W-:Y:S05]  /*81a0*/  BRA `(.L_x_65) ;  /* 0xffffffb000907947 */ /* 0x000fea000383ffff */
.L_x_68:
[----:B------:R-:W-:Y:S01]  /*81b0*/  BSSY B0, `(.L_x_160) ;  /* 0x0000006000007945 */ /* 0x000fe20003800000 */
[----:B------:R-:W-:-:S07]  /*81c0*/  MOV R15, 0xffffffff ;  /* 0xffffffff000f7802 */ /* 0x000fce0000000f00 */
[----:B-1---5:R-:W-:Y:S05]  /*81d0*/  WARPSYNC.COLLECTIVE R15, `(.L_x_161) ;  /* 0x000000000f0c7348 */ /* 0x022fea0003c00000 */
[----:B------:R-:W-:Y:S02]  /*81e0*/  ELECT P6, UR79, PT ;  /* 0x00000000004f782f */ /* 0x000fe400038c0000 */
[----:B------:R-:W-:Y:S01]  /*81f0*/  MOV R14, UR79 ;  /* 0x0000004f000e7c02 */ /* 0x000fe20008000f00 */
[----:B-1---5:R-:W-:Y:S10]  /*8200*/  ENDCOLLECTIVE ;  /* 0x000000000000791b */ /* 0x022ff40003800000 */
.L_x_161:
[----:B------:R-:W-:Y:S05]  /*8210*/  BSYNC B0 ;  /* 0x0000000000007941 */ /* 0x000fea0003800000 */
.L_x_160:
[----:B------:R-:W-:Y:S05]  /*8220*/  BRA `(.L_x_162) ;  /* 0xffffffb000c07947 */ /* 0x000fea000383ffff */
.L_x_70:
[----:B-1----:R-:W-:-:S04]  /*8230*/  MOV R2, UR6 ;  /* 0x0000000600027c02 */ /* 0x002fc80008000f00 */
[----:B------:R1:W2:Y:S03]  /*8240*/  SYNCS.PHASECHK.TRANS64.TRYWAIT P0, [R2+URZ+0x8], R3 ;  /* 0x00000803020075a7 */ /* 0x0002a600080011ff */
[----:B--2---:R-:W-:Y:S05]  /*8250*/  @!P0 NANOSLEEP.SYNCS 0x989680 ;  /* 0x009896800000895d */ /* 0x004fea0003900000 */
[----:B------:R-:W2:Y:S02]  /*8260*/  @!P0 SYNCS.PHASECHK.TRANS64 P0, [R2+URZ+0x8], R3 ;  /* 0x00000803020085a7 */ /* 0x000ea400080010ff */
[----:B--2---:R-:W-:Y:S05]  /*8270*/  @!P0 BRA `(.L_x_70) ;  /* 0xfffffffc00ec8947 */ /* 0x004fea000383ffff */
[----:B------:R-:W-:Y:S05]  /*8280*/  BRA `(.L_x_69) ;  /* 0xffffffb000c47947 */ /* 0x000fea000383ffff */
.L_x_71:
[----:B-1----:R1:W2:Y:S02]  /*8290*/  SYNCS.PHASECHK.TRANS64.TRYWAIT P0, [R0+URZ+0xc0], R5 ;  /* 0x0000c005000075a7 */ /* 0x0022a400080011ff */
[----:B--2---:R-:W-:Y:S05]  /*82a0*/  @!P0 NANOSLEEP.SYNCS 0x989680 ;  /* 0x009896800000895d */ /* 0x004fea0003900000 */
[----:B------:R-:W2:Y:S02]  /*82b0*/  @!P0 SYNCS.PHASECHK.TRANS64 P0, [R0+URZ+0xc0], R5 ;  /* 0x0000c005000085a7 */ /* 0x000ea400080010ff */
[----:B--2---:R-:W-:Y:S05]  /*82c0*/  @!P0 BRA `(.L_x_71) ;  /* 0xfffffffc00f08947 */ /* 0x004fea000383ffff */
[----:B------:R-:W-:Y:S05]  /*82d0*/  BRA `(.L_x_163) ;  /* 0xffffffb400d07947 */ /* 0x000fea000383ffff */
.L_x_73:
[----:B------:R-:W-:-:S07]  /*82e0*/  MOV R0, UR8 ;  /* 0x0000000800007c02 */ /* 0x000fce0008000f00 */
.L_x_164:
[----:B-1----:R1:W2:Y:S02]  /*82f0*/  SYNCS.PHASECHK.TRANS64.TRYWAIT P0, [R0+URZ+0x100], R5 ;  /* 0x00010005000075a7 */ /* 0x0022a400080011ff */
[----:B--2---:R-:W-:Y:S05]  /*8300*/  @!P0 NANOSLEEP.SYNCS 0x989680 ;  /* 0x009896800000895d */ /* 0x004fea0003900000 */
[----:B------:R-:W2:Y:S02]  /*8310*/  @!P0 SYNCS.PHASECHK.TRANS64 P0, [R0+URZ+0x100], R5 ;  /* 0x00010005000085a7 */ /* 0x000ea400080010ff */
[----:B--2---:R-:W-:Y:S05]  /*8320*/  @!P0 BRA `(.L_x_164) ;  /* 0xfffffffc00f08947 */ /* 0x004fea000383ffff */
[----:B------:R-:W-:Y:S05]  /*8330*/  BRA `(.L_x_165) ;  /* 0xffffffb8001c7947 */ /* 0x000fea000383ffff */
.L_x_76:
[----:B------:R-:W-:Y:S07]  /*8340*/  MOV R0, UR14 ;  /* 0x0000000e00007c02 */ /* 0x000fee0008000f00 */
.L_x_166:
[----:B-1----:R1:W2:Y:S02]  /*8350*/  SYNCS.PHASECHK.TRANS64.TRYWAIT P0, [R0+URZ], R5 ;  /* 0x00000005000075a7 */ /* 0x0022a400080011ff */
[----:B--2---:R-:W-:Y:S05]  /*8360*/  @!P0 NANOSLEEP.SYNCS 0x989680 ;  /* 0x009896800000895d */ /* 0x004fea0003900000 */
[----:B------:R-:W2:Y:S02]  /*8370*/  @!P0 SYNCS.PHASECHK.TRANS64 P0, [R0+URZ], R5 ;  /* 0x00000005000085a7 */ /* 0x000ea400080010ff */
[----:B--2---:R-:W-:Y:S05]  /*8380*/  @!P0 BRA `(.L_x_166) ;  /* 0xfffffffc00f08947 */ /* 0x004fea000383ffff */
[----:B------:R-:W-:Y:S05]  /*8390*/  BRA `(.L_x_75) ;  /* 0xffffffb800307947 */ /* 0x000fea000383ffff */
.L_x_80:
[----:B-1----:R-:W-:-:S07]  /*83a0*/  MOV R0, UR8 ;  /* 0x0000000800007c02 */ /* 0x002fce0008000f00 */
.L_x_167:
[----:B-1----:R1:W2:Y:S02]  /*83b0*/  SYNCS.PHASECHK.TRANS64.TRYWAIT P0, [R0+URZ], R3 ;  /* 0x00000003000075a7 */ /* 0x0022a400080011ff */
[----:B--2---:R-:W-:Y:S05]  /*83c0*/  @!P0 NANOSLEEP.SYNCS 0x989680 ;  /* 0x009896800000895d */ /* 0x004fea0003900000 */
[----:B------:R-:W2:Y:S02]  /*83d0*/  @!P0 SYNCS.PHASECHK.TRANS64 P0, [R0+URZ], R3 ;  /* 0x00000003000085a7 */ /* 0x000ea400080010ff */
[----:B--2---:R-:W-:Y:S05]  /*83e0*/  @!P0 BRA `(.L_x_167) ;  /* 0xfffffffc00f08947 */ /* 0x004fea000383ffff */
[----:B------:R-:W-:Y:S05]  /*83f0*/  BRA `(.L_x_168) ;  /* 0xffffffbc00747947 */ /* 0x000fea000383ffff */
.L_x_81:
[----:B------:R-:W-:-:S07]  /*8400*/  MOV R0, UR8 ;  /* 0x0000000800007c02 */ /* 0x000fce0008000f00 */
.L_x_169:
[----:B-1----:R1:W2:Y:S02]  /*8410*/  SYNCS.PHASECHK.TRANS64.TRYWAIT P0, [R0+URZ], R3 ;  /* 0x00000003000075a7 */ /* 0x0022a400080011ff */
[----:B--2---:R-:W-:Y:S05]  /*8420*/  @!P0 NANOSLEEP.SYNCS 0x989680 ;  /* 0x009896800000895d */ /* 0x004fea0003900000 */
[----:B------:R-:W2:Y:S02]  /*8430*/  @!P0 SYNCS.PHASECHK.TRANS64 P0, [R0+URZ], R3 ;  /* 0x00000003000085a7 */ /* 0x000ea400080010ff */
[----:B--2---:R-:W-:Y:S05]  /*8440*/  @!P0 BRA `(.L_x_169) ;  /* 0xfffffffc00f08947 */ /* 0x004fea000383ffff */
[----:B------:R-:W-:Y:S05]  /*8450*/  BRA `(.L_x_170) ;  /* 0xffffffbc00807947 */ /* 0x000fea000383ffff */
.L_x_82:
[----:B------:R-:W-:-:S07]  /*8460*/  MOV R0, UR8 ;  /* 0x0000000800007c02 */ /* 0x000fce0008000f00 */
.L_x_171:
[----:B-1----:R1:W2:Y:S02]  /*8470*/  SYNCS.PHASECHK.TRANS64.TRYWAIT P0, [R0+URZ], R3 ;  /* 0x00000003000075a7 */ /* 0x0022a400080011ff */
[----:B--2---:R-:W-:Y:S05]  /*8480*/  @!P0 NANOSLEEP.SYNCS 0x989680 ;  /* 0x009896800000895d */ /* 0x004fea0003900000 */
[----:B------:R-:W2:Y:S02]  /*8490*/  @!P0 SYNCS.PHASECHK.TRANS64 P0, [R0+URZ], R3 ;  /* 0x00000003000085a7 */ /* 0x000ea400080010ff */
[----:B--2---:R-:W-:Y:S05]  /*84a0*/  @!P0 BRA `(.L_x_171) ;  /* 0xfffffffc00f08947 */ /* 0x004fea000383ffff */
[----:B------:R-:W-:Y:S05]  /*84b0*/  BRA `(.L_x_172) ;  /* 0xffffffbc008c7947 */ /* 0x000fea000383ffff */
.L_x_85:
[----:B------:R-:W-:-:S07]  /*84c0*/  MOV R0, UR7 ;  /* 0x0000000700007c02 */ /* 0x000fce0008000f00 */
.L_x_173:
[----:B-1----:R1:W2:Y:S02]  /*84d0*/  SYNCS.PHASECHK.TRANS64.TRYWAIT P1, [R0+URZ+0x140], R3 ;  /* 0x00014003000075a7 */ /* 0x0022a400080211ff */
[----:B--2---:R-:W-:Y:S05]  /*84e0*/  @!P1 NANOSLEEP.SYNCS 0x989680 ;  /* 0x009896800000995d */ /* 0x004fea0003900000 */
[----:B------:R-:W2:Y:S02]  /*84f0*/  @!P1 SYNCS.PHASECHK.TRANS64 P1, [R0+URZ+0x140], R3 ;  /* 0x00014003000095a7 */ /* 0x000ea400080210ff */
[----:B--2---:R-:W-:Y:S05]  /*8500*/  @!P1 BRA `(.L_x_173) ;  /* 0xfffffffc00f09947 */ /* 0x004fea000383ffff */
[----:B------:R-:W-:Y:S05]  /*8510*/  BRA `(.L_x_174) ;  /* 0xffffffbc00d87947 */ /* 0x000fea000383ffff */
.L_x_90:
[----:B--2---:R2:W4:Y:S02]  /*8520*/  SYNCS.PHASECHK.TRANS64.TRYWAIT P0, [R0+URZ+0xc0], R3 ;  /* 0x0000c003000075a7 */ /* 0x00452400080011ff */
[----:B----4-:R-:W-:Y:S05]  /*8530*/  @!P0 NANOSLEEP.SYNCS 0x989680 ;  /* 0x009896800000895d */ /* 0x010fea0003900000 */
[----:B------:R-:W4:Y:S02]  /*8540*/  @!P0 SYNCS.PHASECHK.TRANS64 P0, [R0+URZ+0xc0], R3 ;  /* 0x0000c003000085a7 */ /* 0x000f2400080010ff */
[----:B----4-:R-:W-:Y:S05]  /*8550*/  @!P0 BRA `(.L_x_90) ;  /* 0xfffffffc00f08947 */ /* 0x010fea000383ffff */
[----:B------:R-:W-:Y:S05]  /*8560*/  BRA `(.L_x_175) ;  /* 0xffffffc000dc7947 */ /* 0x000fea000383ffff */
.L_x_93:
[----:B------:R-:W-:Y:S07]  /*8570*/  MOV R0, UR6 ;  /* 0x0000000600007c02 */ /* 0x000fee0008000f00 */
.L_x_176:
[----:B--2---:R2:W4:Y:S02]  /*8580*/  SYNCS.PHASECHK.TRANS64.TRYWAIT P0, [R0+URZ+0xb8], R3 ;  /* 0x0000b803000075a7 */ /* 0x00452400080011ff */
[----:B----4-:R-:W-:Y:S05]  /*8590*/  @!P0 NANOSLEEP.SYNCS 0x989680 ;  /* 0x009896800000895d */ /* 0x010fea0003900000 */
[----:B------:R-:W4:Y:S02]  /*85a0*/  @!P0 SYNCS.PHASECHK.TRANS64 P0, [R0+URZ+0xb8], R3 ;  /* 0x0000b803000085a7 */ /* 0x000f2400080010ff */
[----:B----4-:R-:W-:Y:S05]  /*85b0*/  @!P0 BRA `(.L_x_176) ;  /* 0xfffffffc00f08947 */ /* 0x010fea000383ffff */
[----:B------:R-:W-:Y:S05]  /*85c0*/  BRA `(.L_x_92) ;  /* 0xffffffc400bc7947 */ /* 0x000fea000383ffff */
.L_x_96:
[----:B------:R-:W-:Y:S07]  /*85d0*/  MOV R0, UR15 ;  /* 0x0000000f00007c02 */ /* 0x000fee0008000f00 */
.L_x_177:
[----:B-1----:R1:W2:Y:S02]  /*85e0*/  SYNCS.PHASECHK.TRANS64.TRYWAIT P0, [R0+URZ+0x98], R3 ;  /* 0x00009803000075a7 */ /* 0x0022a400080011ff */
[----:B--2---:R-:W-:Y:S05]  /*85f0*/  @!P0 NANOSLEEP.SYNCS 0x989680 ;  /* 0x009896800000895d */ /* 0x004fea0003900000 */
[----:B------:R-:W2:Y:S02]  /*8600*/  @!P0 SYNCS.PHASECHK.TRANS64 P0, [R0+URZ+0x98], R3 ;  /* 0x00009803000085a7 */ /* 0x000ea400080010ff */
[----:B--2---:R-:W-:Y:S05]  /*8610*/  @!P0 BRA `(.L_x_177) ;  /* 0xfffffffc00f08947 */ /* 0x004fea000383ffff */
[----:B------:R-:W-:Y:S05]  /*8620*/  BRA `(.L_x_178) ;  /* 0xffffffc800347947 */ /* 0x000fea000383ffff */
.L_x_97:
[----:B------:R-:W-:Y:S07]  /*8630*/  MOV R3, UR13 ;  /* 0x0000000d00037c02 */ /* 0x000fee0008000f00 */
.L_x_179:
[----:B-1----:R1:W2:Y:S02]  /*8640*/  SYNCS.PHASECHK.TRANS64.TRYWAIT P0, [R3+URZ+0x98], R12 ;  /* 0x0000980c030075a7 */ /* 0x0022a400080011ff */
[----:B--2---:R-:W-:Y:S05]  /*8650*/  @!P0 NANOSLEEP.SYNCS 0x989680 ;  /* 0x009896800000895d */ /* 0x004fea0003900000 */
[----:B------:R-:W2:Y:S02]  /*8660*/  @!P0 SYNCS.PHASECHK.TRANS64 P0, [R3+URZ+0x98], R12 ;  /* 0x0000980c030085a7 */ /* 0x000ea400080010ff */
[----:B--2---:R-:W-:Y:S05]  /*8670*/  @!P0 BRA `(.L_x_179) ;  /* 0xfffffffc00f08947 */ /* 0x004fea000383ffff */
[----:B------:R-:W-:Y:S05]  /*8680*/  BRA `(.L_x_180) ;  /* 0xffffffc800f07947 */ /* 0x000fea000383ffff */
.L_x_99:
[----:B------:R-:W-:-:S07]  /*8690*/  MOV R0, UR4 ;  /* 0x0000000400007c02 */ /* 0x000fce0008000f00 */
.L_x_181:
[----:B-1----:R1:W4:Y:S02]  /*86a0*/  SYNCS.PHASECHK.TRANS64.TRYWAIT P0, [R0+URZ], R3 ;  /* 0x00000003000075a7 */ /* 0x00232400080011ff */
[----:B----4-:R-:W-:Y:S05]  /*86b0*/  @!P0 NANOSLEEP.SYNCS 0x989680 ;  /* 0x009896800000895d */ /* 0x010fea0003900000 */
[----:B------:R-:W4:Y:S02]  /*86c0*/  @!P0 SYNCS.PHASECHK.TRANS64 P0, [R0+URZ], R3 ;  /* 0x00000003000085a7 */ /* 0x000f2400080010ff */
[----:B----4-:R-:W-:Y:S05]  /*86d0*/  @!P0 BRA `(.L_x_181) ;  /* 0xfffffffc00f08947 */ /* 0x010fea000383ffff */
[----:B------:R-:W-:Y:S05]  /*86e0*/  BRA `(.L_x_182) ;  /* 0xffffffcc00987947 */ /* 0x000fea000383ffff */
.L_x_100:
[----:B------:R-:W-:-:S07]  /*86f0*/  MOV R0, UR4 ;  /* 0x0000000400007c02 */ /* 0x000fce0008000f00 */
.L_x_183:
[----:B-1----:R1:W4:Y:S02]  /*8700*/  SYNCS.PHASECHK.TRANS64.TRYWAIT P0, [R0+URZ], R3 ;  /* 0x00000003000075a7 */ /* 0x00232400080011ff */
[----:B----4-:R-:W-:Y:S05]  /*8710*/  @!P0 NANOSLEEP.SYNCS 0x989680 ;  /* 0x009896800000895d */ /* 0x010fea0003900000 */
[----:B------:R-:W4:Y:S02]  /*8720*/  @!P0 SYNCS.PHASECHK.TRANS64 P0, [R0+URZ], R3 ;  /* 0x00000003000085a7 */ /* 0x000f2400080010ff */
[----:B----4-:R-:W-:Y:S05]  /*8730*/  @!P0 BRA `(.L_x_183) ;  /* 0xfffffffc00f08947 */ /* 0x010fea000383ffff */
[----:B------:R-:W-:Y:S05]  /*8740*/  BRA `(.L_x_184) ;  /* 0xffffffcc00a47947 */ /* 0x000fea000383ffff */
.L_x_102:
[----:B--2---:R2:W4:Y:S02]  /*8750*/  SYNCS.PHASECHK.TRANS64.TRYWAIT P0, [R0+URZ+0xc0], R3 ;  /* 0x0000c003000075a7 */ /* 0x00452400080011ff */
[----:B----4-:R-:W-:Y:S05]  /*8760*/  @!P0 NANOSLEEP.SYNCS 0x989680 ;  /* 0x009896800000895d */ /* 0x010fea0003900000 */
[----:B------:R-:W4:Y:S02]  /*8770*/  @!P0 SYNCS.PHASECHK.TRANS64 P0, [R0+URZ+0xc0], R3 ;  /* 0x0000c003000085a7 */ /* 0x000f2400080010ff */
[----:B----4-:R-:W-:Y:S05]  /*8780*/  @!P0 BRA `(.L_x_102) ;  /* 0xfffffffc00f08947 */ /* 0x010fea000383ffff */
[----:B------:R-:W-:Y:S05]  /*8790*/  BRA `(.L_x_185) ;  /* 0xffffffd000887947 */ /* 0x000fea000383ffff */
.L_x_112:
[----:B-1----:R1:W3:Y:S02]  /*87a0*/  SYNCS.PHASECHK.TRANS64.TRYWAIT P1, [R0+URZ+0x80], R5 ;  /* 0x00008005000075a7 */ /* 0x0022e400080211ff */
[----:B---3--:R-:W-:Y:S05]  /*87b0*/  @!P1 NANOSLEEP.SYNCS 0x989680 ;  /* 0x009896800000995d */ /* 0x008fea0003900000 */
[----:B------:R-:W3:Y:S02]  /*87c0*/  @!P1 SYNCS.PHASECHK.TRANS64 P1, [R0+URZ+0x80], R5 ;  /* 0x00008005000095a7 */ /* 0x000ee400080210ff */
[----:B---3--:R-:W-:Y:S05]  /*87d0*/  @!P1 BRA `(.L_x_112) ;  /* 0xfffffffc00f09947 */ /* 0x008fea000383ffff */
[----:B------:R-:W-:Y:S05]  /*87e0*/  BRA `(.L_x_111) ;  /* 0xffffffdc00a07947 */ /* 0x000fea000383ffff */
.L_x_114:
[----:B-1----:R1:W4:Y:S02]  /*87f0*/  SYNCS.PHASECHK.TRANS64.TRYWAIT P0, [R76+URZ+0xe0], R3 ;  /* 0x0000e0034c0075a7 */ /* 0x00232400080011ff */
[----:B----4-:R-:W-:Y:S05]  /*8800*/  @!P0 NANOSLEEP.SYNCS 0x989680 ;  /* 0x009896800000895d */ /* 0x010fea0003900000 */
[----:B------:R-:W4:Y:S02]  /*8810*/  @!P0 SYNCS.PHASECHK.TRANS64 P0, [R76+URZ+0xe0], R3 ;  /* 0x0000e0034c0085a7 */ /* 0x000f2400080010ff */
[----:B----4-:R-:W-:Y:S05]  /*8820*/  @!P0 BRA `(.L_x_114) ;  /* 0xfffffffc00f08947 */ /* 0x010fea000383ffff */
[----:B------:R-:W-:Y:S05]  /*8830*/  BRA `(.L_x_113) ;  /* 0xffffffdc00d07947 */ /* 0x000fea000383ffff */
.L_x_125:
[----:B--2---:R2:W3:Y:S02]  /*8840*/  SYNCS.PHASECHK.TRANS64.TRYWAIT P0, [R2+URZ+0x80], R83 ;  /* 0x00008053020075a7 */ /* 0x0044e400080011ff */
[----:B---3--:R-:W-:Y:S05]  /*8850*/  @!P0 NANOSLEEP.SYNCS 0x989680 ;  /* 0x009896800000895d */ /* 0x008fea0003900000 */
[----:B------:R-:W3:Y:S02]  /*8860*/  @!P0 SYNCS.PHASECHK.TRANS64 P0, [R2+URZ+0x80], R83 ;  /* 0x00008053020085a7 */ /* 0x000ee400080010ff */
[----:B---3--:R-:W-:Y:S05]  /*8870*/  @!P0 BRA `(.L_x_125) ;  /* 0xfffffffc00f08947 */ /* 0x008fea000383ffff */
[----:B------:R-:W-:Y:S05]  /*8880*/  BRA `(.L_x_124) ;  /* 0xffffffe400f47947 */ /* 0x000fea000383ffff */
        .weak           $__internal_0_$__cuda_sm10x_tcgen05_guardrail_trap_col_being_dealloced_not_returned_by_alloc
        .type           $__internal_0_$__cuda_sm10x_tcgen05_guardrail_trap_col_being_dealloced_not_returned_by_alloc,@function
        .size           $__internal_0_$__cuda_sm10x_tcgen05_guardrail_trap_col_being_dealloced_not_returned_by_alloc,($__internal_1_$__cuda_sm10x_tcgen05_guardrail_trap_phase_invalid_during_alloc - $__internal_0_$__cuda_sm10x_tcgen05_guardrail_trap_col_being_dealloced_not_returned_by_alloc)
$__internal_0_$__cuda_sm10x_tcgen05_guardrail_trap_col_being_dealloced_not_returned_by_alloc:
[----:B------:R-:W-:Y:S05]  /*8890*/  BPT.TRAP 0x1 ;  /* 0x000000040000795c */ /* 0x000fea0000300000 */
[----:B------:R-:W-:-:S04]  /*88a0*/  HFMA2 R3, -RZ, RZ, 0, 0 ;  /* 0x00000000ff037431 */ /* 0x000fc800000001ff */
[----:B------:R-:W-:Y:S05]  /*88b0*/  RET.REL.NODEC R2 `(_ZN7cutlass13device_kernelINS_4gemm6kernel13GemmUniversalIN4cute5tupleIJiiiiEEENS1_10collective13CollectiveMmaINS1_35MainloopSm100TmaUmmaWarpSpecializedILi8ELi2ELi4ENS5_IJNS4_1CILi2EEENSA_ILi1EEESC_EEEEENS5_IJNSA_ILi128EEENSA_ILi64EEESF_EEENS_10bfloat16_tENS5_IJlSC_lEEESI_SJ_NS4_8TiledMMAINS4_8MMA_AtomIJNS4_26SM100_MMA_F16BF16_2x1SM_SSISI_SI_fLi128ELi64ELNS4_4UMMA5MajorE0ELSO_0ELNSN_7ScaleInE0ELSP_0EEEEEENS4_6LayoutINS5_IJSC_SC_SC_EEENS5_IJNSA_ILi0EEESU_SU_EEEEENS5_IJNS4_10UnderscoreESX_SX_EEEEENS4_18SM100_TMA_2SM_LOADENS4_14ComposedLayoutINS4_7SwizzleILi3ELi4ELi3EEENS4_18smem_ptr_flag_bitsILi16EEENSS_INS5_IJNSA_ILi8EEESG_EEENS5_IJSG_SC_EEEEEEEvNS4_8identityES10_S1A_vS1B_EENS_8epilogue10collective18CollectiveEpilogueINS1D_23Sm100TmaWarpSpecializedILi3ELi2ELi16ELb1ELb0EEEJNS5_IJSG_SG_SF_EEENS5_IJNSS_ISG_SC_EENSS_INS5_IJNSA_ILi16EEESB_EEENS5_IJSC_NSA_ILi32EEEEEEEEEEESI_SJ_SI_SJ_NS1D_6fusion15FusionCallbacksIS1H_NS1Q_17LinearCombinationISI_fSI_fLNS_15FloatRoundStyleE2EEES1I_S1P_JEEENS4_5SM1004TMEM4LOAD26SM100_TMEM_LOAD_32dp32b16xENS4_13SM90_TMA_LOADENS11_INS12_ILi1ELi4ELi3EEES15_NSS_INS5_IJS16_S1K_EEENS5_IJS1K_SC_EEEEEEENS4_39AutoVectorizingCopyWithAssumedAlignmentILi128EEENS4_14SM90_TMA_STOREES25_S27_S27_EEEvvEEEEvNT_6ParamsE) ;  /* 0xffffff7402d07950 */ /* 0x000fea0003c3ffff */
        .weak           $__internal_1_$__cuda_sm10x_tcgen05_guardrail_trap_phase_invalid_during_alloc
        .type           $__internal_1_$__cuda_sm10x_tcgen05_guardrail_trap_phase_invalid_during_alloc,@function
        .size           $__internal_1_$__cuda_sm10x_tcgen05_guardrail_trap_phase_invalid_during_alloc,($__internal_2_$__cuda_sm10x_tcgen05_guardrail_trap_unallocated_columns_being_dealloced - $__internal_1_$__cuda_sm10x_tcgen05_guardrail_trap_phase_invalid_during_alloc)
$__internal_1_$__cuda_sm10x_tcgen05_guardrail_trap_phase_invalid_during_alloc:
[----:B------:R-:W-:Y:S05]  /*88c0*/  BPT.TRAP 0x1 ;  /* 0x000000040000795c */ /* 0x000fea0000300000 */
[----:B------:R-:W-:-:S04]  /*88d0*/  MOV R3, 0x0 ;  /* 0x0000000000037802 */ /* 0x000fc80000000f00 */
[----:B------:R-:W-:Y:S05]  /*88e0*/  RET.REL.NODEC R2 `(_ZN7cutlass13device_kernelINS_4gemm6kernel13GemmUniversalIN4cute5tupleIJiiiiEEENS1_10collective13CollectiveMmaINS1_35MainloopSm100TmaUmmaWarpSpecializedILi8ELi2ELi4ENS5_IJNS4_1CILi2EEENSA_ILi1EEESC_EEEEENS5_IJNSA_ILi128EEENSA_ILi64EEESF_EEENS_10bfloat16_tENS5_IJlSC_lEEESI_SJ_NS4_8TiledMMAINS4_8MMA_AtomIJNS4_26SM100_MMA_F16BF16_2x1SM_SSISI_SI_fLi128ELi64ELNS4_4UMMA5MajorE0ELSO_0ELNSN_7ScaleInE0ELSP_0EEEEEENS4_6LayoutINS5_IJSC_SC_SC_EEENS5_IJNSA_ILi0EEESU_SU_EEEEENS5_IJNS4_10UnderscoreESX_SX_EEEEENS4_18SM100_TMA_2SM_LOADENS4_14ComposedLayoutINS4_7SwizzleILi3ELi4ELi3EEENS4_18smem_ptr_flag_bitsILi16EEENSS_INS5_IJNSA_ILi8EEESG_EEENS5_IJSG_SC_EEEEEEEvNS4_8identityES10_S1A_vS1B_EENS_8epilogue10collective18CollectiveEpilogueINS1D_23Sm100TmaWarpSpecializedILi3ELi2ELi16ELb1ELb0EEEJNS5_IJSG_SG_SF_EEENS5_IJNSS_ISG_SC_EENSS_INS5_IJNSA_ILi16EEESB_EEENS5_IJSC_NSA_ILi32EEEEEEEEEEESI_SJ_SI_SJ_NS1D_6fusion15FusionCallbacksIS1H_NS1Q_17LinearCombinationISI_fSI_fLNS_15FloatRoundStyleE2EEES1I_S1P_JEEENS4_5SM1004TMEM4LOAD26SM100_TMEM_LOAD_32dp32b16xENS4_13SM90_TMA_LOADENS11_INS12_ILi1ELi4ELi3EEES15_NSS_INS5_IJS16_S1K_EEENS5_IJS1K_SC_EEEEEEENS4_39AutoVectorizingCopyWithAssumedAlignmentILi128EEENS4_14SM90_TMA_STOREES25_S27_S27_EEEvvEEEEvNT_6ParamsE) ;  /* 0xffffff7402c47950 */ /* 0x000fea0003c3ffff */
        .weak           $__internal_2_$__cuda_sm10x_tcgen05_guardrail_trap_unallocated_columns_being_dealloced
        .type           $__internal_2_$__cuda_sm10x_tcgen05_guardrail_trap_unallocated_columns_being_dealloced,@function
        .size           $__internal_2_$__cuda_sm10x_tcgen05_guardrail_trap_unallocated_columns_being_dealloced,(.L_x_187 - $__internal_2_$__cuda_sm10x_tcgen05_guardrail_trap_unallocated_columns_being_dealloced)
$__internal_2_$__cuda_sm10x_tcgen05_guardrail_trap_unallocated_columns_being_dealloced:
[----:B------:R-:W-:Y:S05]  /*88f0*/  BPT.TRAP 0x1 ;  /* 0x000000040000795c */ /* 0x000fea0000300000 */
[----:B------:R-:W-:-:S04]  /*8900*/  HFMA2 R3, -RZ, RZ, 0, 0 ;  /* 0x00000000ff037431 */ /* 0x000fc800000001ff */
[----:B------:R-:W-:Y:S05]  /*8910*/  RET.REL.NODEC R2 `(_ZN7cutlass13device_kernelINS_4gemm6kernel13GemmUniversalIN4cute5tupleIJiiiiEEENS1_10collective13CollectiveMmaINS1_35MainloopSm100TmaUmmaWarpSpecializedILi8ELi2ELi4ENS5_IJNS4_1CILi2EEENSA_ILi1EEESC_EEEEENS5_IJNSA_ILi128EEENSA_ILi64EEESF_EEENS_10bfloat16_tENS5_IJlSC_lEEESI_SJ_NS4_8TiledMMAINS4_8MMA_AtomIJNS4_26SM100_MMA_F16BF16_2x1SM_SSISI_SI_fLi128ELi64ELNS4_4UMMA5MajorE0ELSO_0ELNSN_7ScaleInE0ELSP_0EEEEEENS4_6LayoutINS5_IJSC_SC_SC_EEENS5_IJNSA_ILi0EEESU_SU_EEEEENS5_IJNS4_10UnderscoreESX_SX_EEEEENS4_18SM100_TMA_2SM_LOADENS4_14ComposedLayoutINS4_7SwizzleILi3ELi4ELi3EEENS4_18smem_ptr_flag_bitsILi16EEENSS_INS5_IJNSA_ILi8EEESG_EEENS5_IJSG_SC_EEEEEEEvNS4_8identityES10_S1A_vS1B_EENS_8epilogue10collective18CollectiveEpilogueINS1D_23Sm100TmaWarpSpecializedILi3ELi2ELi16ELb1ELb0EEEJNS5_IJSG_SG_SF_EEENS5_IJNSS_ISG_SC_EENSS_INS5_IJNSA_ILi16EEESB_EEENS5_IJSC_NSA_ILi32EEEEEEEEEEESI_SJ_SI_SJ_NS1D_6fusion15FusionCallbacksIS1H_NS1Q_17LinearCombinationISI_fSI_fLNS_15FloatRoundStyleE2EEES1I_S1P_JEEENS4_5SM1004TMEM4LOAD26SM100_TMEM_LOAD_32dp32b16xENS4_13SM90_TMA_LOADENS11_INS12_ILi1ELi4ELi3EEES15_NSS_INS5_IJS16_S1K_EEENS5_IJS1K_SC_EEEEEEENS4_39AutoVectorizingCopyWithAssumedAlignmentILi128EEENS4_14SM90_TMA_STOREES25_S27_S27_EEEvvEEEEvNT_6ParamsE) ;  /* 0xffffff7402b87950 */ /* 0x000fea0003c3ffff */
.L_x_186:
[----:B------:R-:W-:-:S00]  /*8920*/  BRA `(.L_x_186) ;  /* 0xfffffffc00fc7947 */ /* 0x000fc0000383ffff */
[----:B------:R-:W-:-:S00]  /*8930*/  NOP ;  /* 0x0000000000007918 */ /* 0x000fc00000000000 */
        /* <DEDUP_REMOVED lines=12> */
.L_x_187:


//--------------------- .nv.global.init           --------------------------
	.section	.nv.global.init,"aw",@progbits
.nv.global.init:
	.type		$str$27,@object
	.size		$str$27,($str$28 - $str$27)
$str$27:
        /*0000*/ 	.byte	0x28, 0x61, 0x64, 0x64, 0x72, 0x65, 0x73, 0x73, 0x20, 0x26, 0x20, 0x6d, 0x61, 0x73, 0x6b, 0x29
        /*0010*/ 	.byte	0x20, 0x3d, 0x3d, 0x20, 0x30, 0x00
	.type		$str$28,@object
	.size		$str$28,($str$26 - $str$28)
$str$28:
        /*0016*/ 	.byte	0x2f, 0x74, 0x6d, 0x70, 0x2f, 0x63, 0x75, 0x74, 0x6c, 0x61, 0x73, 0x73, 0x5f, 0x73, 0x77, 0x65
        /*0026*/ 	.byte	0x65, 0x70, 0x5f, 0x73, 0x72, 0x63, 0x2f, 0x69, 0x6e, 0x63, 0x6c, 0x75, 0x64, 0x65, 0x2f, 0x63
        /*0036*/ 	.byte	0x75, 0x74, 0x65, 0x2f, 0x70, 0x6f, 0x69, 0x6e, 0x74, 0x65, 0x72, 0x5f, 0x66, 0x6c, 0x61, 0x67
        /*0046*/ 	.byte	0x67, 0x65, 0x64, 0x2e, 0x68, 0x70, 0x70, 0x00
	.type		$str$26,@object
	.size		$str$26,($str$25 - $str$26)
$str$26:
        /*004e*/ 	.byte	0x2f, 0x74, 0x6d, 0x70, 0x2f, 0x63, 0x75, 0x74, 0x6c, 0x61, 0x73, 0x73, 0x5f, 0x73, 0x77, 0x65
        /*005e*/ 	.byte	0x65, 0x70, 0x5f, 0x73, 0x72, 0x63, 0x2f, 0x69, 0x6e, 0x63, 0x6c, 0x75, 0x64, 0x65, 0x2f, 0x63
        /*006e*/ 	.byte	0x75, 0x74, 0x65, 0x2f, 0x61, 0x74, 0x6f, 0x6d, 0x2f, 0x63, 0x6f, 0x70, 0x79, 0x5f, 0x74, 0x72
        /*007e*/ 	.byte	0x61, 0x69, 0x74, 0x73, 0x5f, 0x73, 0x6d, 0x31, 0x30, 0x30, 0x2e, 0x68, 0x70, 0x70, 0x00
	.type		$str$25,@object
	.size		$str$25,(__unnamed_1 - $str$25)
$str$25:
        /*008d*/ 	.byte	0x28, 0x28, 0x75, 0x69, 0x6e, 0x74, 0x33, 0x32, 0x5f, 0x74, 0x28, 0x74, 0x68, 0x72, 0x65, 0x61
        /*009d*/ 	.byte	0x64, 0x49, 0x64, 0x78, 0x2e, 0x78, 0x29, 0x20, 0x2f, 0x20, 0x33, 0x32, 0x29, 0x20, 0x25, 0x20
        /*00ad*/ 	.byte	0x34, 0x29, 0x20, 0x3d, 0x3d, 0x20, 0x28, 0x28, 0x28, 0x74, 0x6d, 0x65, 0x6d, 0x5f, 0x61, 0x64
        /*00bd*/ 	.byte	0x64, 0x72, 0x20, 0x3e, 0x3e, 0x20, 0x31, 0x36, 0x29, 0x20, 0x2f, 0x20, 0x33, 0x32, 0x29, 0x20
        /*00cd*/ 	.byte	0x25, 0x20, 0x34, 0x29, 0x00
	.type		__unnamed_1,@object
	.size		__unnamed_1,(__unnamed_2 - __unnamed_1)
__unnamed_1:
        /*00d2*/ 	.byte	0x61, 0x75, 0x74, 0x6f, 0x20, 0x63, 0x75, 0x74, 0x65, 0x3a, 0x3a, 0x61, 0x73, 0x5f, 0x70, 0x6f
        /* <DEDUP_REMOVED lines=24> */
        /*0262*/ 	.byte	0x43, 0x3c, 0x32, 0x30, 0x34, 0x38, 0x3e, 0x3e, 0x3e, 0x3e, 0x5d, 0x00
	.type		__unnamed_2,@object
	.size		__unnamed_2,(.L_2 - __unnamed_2)
__unnamed_2:
        /* <DEDUP_REMOVED lines=40> */
        /*04ee*/ 	.byte	0x3a, 0x3a, 0x43, 0x3c, 0x30, 0x3e, 0x3e, 0x3e, 0x3e, 0x5d, 0x00
.L_2:


//--------------------- .nv.shared._ZN7cutlass13device_kernelINS_4gemm6kernel13GemmUniversalIN4cute5tupleIJiiiiEEENS1_10collective13CollectiveMmaINS1_35MainloopSm100TmaUmmaWarpSpecializedILi8ELi2ELi4ENS5_IJNS4_1CILi2EEENSA_ILi1EEESC_EEEEENS5_IJNSA_ILi128EEENSA_ILi64EEESF_EEENS_10bfloat16_tENS5_IJlSC_lEEESI_SJ_NS4_8TiledMMAINS4_8MMA_AtomIJNS4_26SM100_MMA_F16BF16_2x1SM_SSISI_SI_fLi128ELi64ELNS4_4UMMA5MajorE0ELSO_0ELNSN_7ScaleInE0ELSP_0EEEEEENS4_6LayoutINS5_IJSC_SC_SC_EEENS5_IJNSA_ILi0EEESU_SU_EEEEENS5_IJNS4_10UnderscoreESX_SX_EEEEENS4_18SM100_TMA_2SM_LOADENS4_14ComposedLayoutINS4_7SwizzleILi3ELi4ELi3EEENS4_18smem_ptr_flag_bitsILi16EEENSS_INS5_IJNSA_ILi8EEESG_EEENS5_IJSG_SC_EEEEEEEvNS4_8identityES10_S1A_vS1B_EENS_8epilogue10collective18CollectiveEpilogueINS1D_23Sm100TmaWarpSpecializedILi3ELi2ELi16ELb1ELb0EEEJNS5_IJSG_SG_SF_EEENS5_IJNSS_ISG_SC_EENSS_INS5_IJNSA_ILi16EEESB_EEENS5_IJSC_NSA_ILi32EEEEEEEEEEESI_SJ_SI_SJ_NS1D_6fusion15FusionCallbacksIS1H_NS1Q_17LinearCombinationISI_fSI_fLNS_15FloatRoundStyleE2EEES1I_S1P_JEEENS4_5SM1004TMEM4LOAD26SM100_TMEM_LOAD_32dp32b16xENS4_13SM90_TMA_LOADENS11_INS12_ILi1ELi4ELi3EEES15_NSS_INS5_IJS16_S1K_EEENS5_IJS1K_SC_EEEEEEENS4_39AutoVectorizingCopyWithAssumedAlignmentILi128EEENS4_14SM90_TMA_STOREES25_S27_S27_EEEvvEEEEvNT_6ParamsE --------------------------
	.section	.nv.shared._ZN7cutlass13device_kernelINS_4gemm6kernel13GemmUniversalIN4cute5tupleIJiiiiEEENS1_10collective13CollectiveMmaINS1_35MainloopSm100TmaUmmaWarpSpecializedILi8ELi2ELi4ENS5_IJNS4_1CILi2EEENSA_ILi1EEESC_EEEEENS5_IJNSA_ILi128EEENSA_ILi64EEESF_EEENS_10bfloat16_tENS5_IJlSC_lEEESI_SJ_NS4_8TiledMMAINS4_8MMA_AtomIJNS4_26SM100_MMA_F16BF16_2x1SM_SSISI_SI_fLi128ELi64ELNS4_4UMMA5MajorE0ELSO_0ELNSN_7ScaleInE0ELSP_0EEEEEENS4_6LayoutINS5_IJSC_SC_SC_EEENS5_IJNSA_ILi0EEESU_SU_EEEEENS5_IJNS4_10UnderscoreESX_SX_EEEEENS4_18SM100_TMA_2SM_LOADENS4_14ComposedLayoutINS4_7SwizzleILi3ELi4ELi3EEENS4_18smem_ptr_flag_bitsILi16EEENSS_INS5_IJNSA_ILi8EEESG_EEENS5_IJSG_SC_EEEEEEEvNS4_8identityES10_S1A_vS1B_EENS_8epilogue10collective18CollectiveEpilogueINS1D_23Sm100TmaWarpSpecializedILi3ELi2ELi16ELb1ELb0EEEJNS5_IJSG_SG_SF_EEENS5_IJNSS_ISG_SC_EENSS_INS5_IJNSA_ILi16EEESB_EEENS5_IJSC_NSA_ILi32EEEEEEEEEEESI_SJ_SI_SJ_NS1D_6fusion15FusionCallbacksIS1H_NS1Q_17LinearCombinationISI_fSI_fLNS_15FloatRoundStyleE2EEES1I_S1P_JEEENS4_5SM1004TMEM4LOAD26SM100_TMEM_LOAD_32dp32b16xENS4_13SM90_TMA_LOADENS11_INS12_ILi1ELi4ELi3EEES15_NSS_INS5_IJS16_S1K_EEENS5_IJS1K_SC_EEEEEEENS4_39AutoVectorizingCopyWithAssumedAlignmentILi128EEENS4_14SM90_TMA_STOREES25_S27_S27_EEEvvEEEEvNT_6ParamsE,"aw",@nobits
	.sectionflags	@""
	.align	16
	.zero		1024


//--------------------- .nv.shared.reserved.0     --------------------------
	.section	.nv.shared.reserved.0,"aw",@nobits
	.weak		__nv_reservedSMEM_offset_0_alias
	.size		__nv_reservedSMEM_offset_0_alias, 0, 64
	.other		__nv_reservedSMEM_offset_0_alias,@"STO_CUDA_RESERVED_SHARED STV_DEFAULT"
__nv_reservedSMEM_offset_0_alias:
	.zero		0
.nv.shared.reserved.0:
	.zero		64
	.weak		__nv_reservedSMEM_tcgen05_partition
	.type		__nv_reservedSMEM_tcgen05_partition,@object
	.size		__nv_reservedSMEM_tcgen05_partition,(.L_0 - __nv_reservedSMEM_tcgen05_partition)
__nv_reservedSMEM_tcgen05_partition:
	.zero		32
.L_0:


//--------------------- .nv.global                --------------------------
	.section	.nv.global,"aw",@nobits
.nv.global:
	.type		_ZN39_INTERNAL_e5c82214_4_k_cu_81cef998_82154cute1_E,@object
	.size		_ZN39_INTERNAL_e5c82214_4_k_cu_81cef998_82154cute1_E,(_ZN39_INTERNAL_e5c82214_4_k_cu_81cef998_82154cuda3std3__45__cpo6cbeginE - _ZN39_INTERNAL_e5c82214_4_k_cu_81cef998_82154cute1_E)
_ZN39_INTERNAL_e5c82214_4_k_cu_81cef998_82154cute1_E:
	.zero		1
	.type		_ZN39_INTERNAL_e5c82214_4_k_cu_81cef998_82154cuda3std3__45__cpo6cbeginE,@object
	.size		_ZN39_INTERNAL_e5c82214_4_k_cu_81cef998_82154cuda3std3__45__cpo6cbeginE,(_ZN39_INTERNAL_e5c82214_4_k_cu_81cef998_82154cuda3std3__48in_placeE - _ZN39_INTERNAL_e5c82214_4_k_cu_81cef998_82154cuda3std3__45__cpo6cbeginE)
_ZN39_INTERNAL_e5c82214_4_k_cu_81cef998_82154cuda3std3__45__cpo6cbeginE:
	.zero		1
	.type		_ZN39_INTERNAL_e5c82214_4_k_cu_81cef998_82154cuda3std3__48in_placeE,@object
	.size		_ZN39_INTERNAL_e5c82214_4_k_cu_81cef998_82154cuda3std3__48in_placeE,(_ZN39_INTERNAL_e5c82214_4_k_cu_81cef998_82154cuda3std6ranges3__45__cpo9iter_moveE - _ZN39_INTERNAL_e5c82214_4_k_cu_81cef998_82154cuda3std3__48in_placeE)
_ZN39_INTERNAL_e5c82214_4_k_cu_81cef998_82154cuda3std3__48in_placeE:
	.zero		1
	.type		_ZN39_INTERNAL_e5c82214_4_k_cu_81cef998_82154cuda3std6ranges3__45__cpo9iter_moveE,@object
	.size		_ZN39_INTERNAL_e5c82214_4_k_cu_81cef998_82154cuda3std6ranges3__45__cpo9iter_moveE,(_ZN39_INTERNAL_e5c82214_4_k_cu_81cef998_82154cuda3std3__45__cpo5beginE - _ZN39_INTERNAL_e5c82214_4_k_cu_81cef998_82154cuda3std6ranges3__45__cpo9iter_moveE)
_ZN39_INTERNAL_e5c82214_4_k_cu_81cef998_82154cuda3std6ranges3__45__cpo9iter_moveE:
	.zero		1
	.type		_ZN39_INTERNAL_e5c82214_4_k_cu_81cef998_82154cuda3std3__45__cpo5beginE,@object
	.size		_ZN39_INTERNAL_e5c82214_4_k_cu_81cef998_82154cuda3std3__45__cpo5beginE,(_ZN39_INTERNAL_e5c82214_4_k_cu_81cef998_82154cuda3std3__441_GLOBAL__N__e5c82214_4_k_cu_81cef998_82156ignoreE - _ZN39_INTERNAL_e5c82214_4_k_cu_81cef998_82154cuda3std3__45__cpo5beginE)
_ZN39_INTERNAL_e5c82214_4_k_cu_81cef998_82154cuda3std3__45__cpo5beginE:
	.zero		1
	.type		_ZN39_INTERNAL_e5c82214_4_k_cu_81cef998_82154cuda3std3__441_GLOBAL__N__e5c82214_4_k_cu_81cef998_82156ignoreE,@object
	.size		_ZN39_INTERNAL_e5c82214_4_k_cu_81cef998_82154cuda3std3__441_GLOBAL__N__e5c82214_4_k_cu_81cef998_82156ignoreE,(_ZN39_INTERNAL_e5c82214_4_k_cu_81cef998_82154cute7productE - _ZN39_INTERNAL_e5c82214_4_k_cu_81cef998_82154cuda3std3__441_GLOBAL__N__e5c82214_4_k_cu_81cef998_82156ignoreE)
_ZN39_INTERNAL_e5c82214_4_k_cu_81cef998_82154cuda3std3__441_GLOBAL__N__e5c82214_4_k_cu_81cef998_82156ignoreE:
	.zero		1
	.type		_ZN39_INTERNAL_e5c82214_4_k_cu_81cef998_82154cute7productE,@object
	.size		_ZN39_INTERNAL_e5c82214_4_k_cu_81cef998_82154cute7productE,(_ZN39_INTERNAL_e5c82214_4_k_cu_81cef998_82154cuda3std3__45__cpo3endE - _ZN39_INTERNAL_e5c82214_4_k_cu_81cef998_82154cute7productE)
_ZN39_INTERNAL_e5c82214_4_k_cu_81cef998_82154cute7productE:
	.zero		1
	.type		_ZN39_INTERNAL_e5c82214_4_k_cu_81cef998_82154cuda3std3__45__cpo3endE,@object
	.size		_ZN39_INTERNAL_e5c82214_4_k_cu_81cef998_82154cuda3std3__45__cpo3endE,(_ZN39_INTERNAL_e5c82214_4_k_cu_81cef998_82154cuda3std3__419piecewise_constructE - _ZN39_INTERNAL_e5c82214_4_k_cu_81cef998_82154cuda3std3__45__cpo3endE)
_ZN39_INTERNAL_e5c82214_4_k_cu_81cef998_82154cuda3std3__45__cpo3endE:
	.zero		1
	.type		_ZN39_INTERNAL_e5c82214_4_k_cu_81cef998_82154cuda3std3__419piecewise_constructE,@object
	.size		_ZN39_INTERNAL_e5c82214_4_k_cu_81cef998_82154cuda3std3__419piecewise_constructE,(_ZN39_INTERNAL_e5c82214_4_k_cu_81cef998_82154cuda3std3__45__cpo4cendE - _ZN39_INTERNAL_e5c82214_4_k_cu_81cef998_82154cuda3std3__419piecewise_constructE)
_ZN39_INTERNAL_e5c82214_4_k_cu_81cef998_82154cuda3std3__419piecewise_constructE:
	.zero		1
	.type		_ZN39_INTERNAL_e5c82214_4_k_cu_81cef998_82154cuda3std3__45__cpo4cendE,@object
	.size		_ZN39_INTERNAL_e5c82214_4_k_cu_81cef998_82154cuda3std3__45__cpo4cendE,(_ZN39_INTERNAL_e5c82214_4_k_cu_81cef998_82154cuda3std6ranges3__45__cpo4swapE - _ZN39_INTERNAL_e5c82214_4_k_cu_81cef998_82154cuda3std3__45__cpo4cendE)
_ZN39_INTERNAL_e5c82214_4_k_cu_81cef998_82154cuda3std3__45__cpo4cendE:
	.zero		1
	.type		_ZN39_INTERNAL_e5c82214_4_k_cu_81cef998_82154cuda3std6ranges3__45__cpo4swapE,@object
	.size		_ZN39_INTERNAL_e5c82214_4_k_cu_81cef998_82154cuda3std6ranges3__45__cpo4swapE,(.L_10 - _ZN39_INTERNAL_e5c82214_4_k_cu_81cef998_82154cuda3std6ranges3__45__cpo4swapE)
_ZN39_INTERNAL_e5c82214_4_k_cu_81cef998_82154cuda3std6ranges3__45__cpo4swapE:
	.zero		1
.L_10:


//--------------------- .nv.constant0._ZN7cutlass13device_kernelINS_4gemm6kernel13GemmUniversalIN4cute5tupleIJiiiiEEENS1_10collective13CollectiveMmaINS1_35MainloopSm100TmaUmmaWarpSpecializedILi8ELi2ELi4ENS5_IJNS4_1CILi2EEENSA_ILi1EEESC_EEEEENS5_IJNSA_ILi128EEENSA_ILi64EEESF_EEENS_10bfloat16_tENS5_IJlSC_lEEESI_SJ_NS4_8TiledMMAINS4_8MMA_AtomIJNS4_26SM100_MMA_F16BF16_2x1SM_SSISI_SI_fLi128ELi64ELNS4_4UMMA5MajorE0ELSO_0ELNSN_7ScaleInE0ELSP_0EEEEEENS4_6LayoutINS5_IJSC_SC_SC_EEENS5_IJNSA_ILi0EEESU_SU_EEEEENS5_IJNS4_10UnderscoreESX_SX_EEEEENS4_18SM100_TMA_2SM_LOADENS4_14ComposedLayoutINS4_7SwizzleILi3ELi4ELi3EEENS4_18smem_ptr_flag_bitsILi16EEENSS_INS5_IJNSA_ILi8EEESG_EEENS5_IJSG_SC_EEEEEEEvNS4_8identityES10_S1A_vS1B_EENS_8epilogue10collective18CollectiveEpilogueINS1D_23Sm100TmaWarpSpecializedILi3ELi2ELi16ELb1ELb0EEEJNS5_IJSG_SG_SF_EEENS5_IJNSS_ISG_SC_EENSS_INS5_IJNSA_ILi16EEESB_EEENS5_IJSC_NSA_ILi32EEEEEEEEEEESI_SJ_SI_SJ_NS1D_6fusion15FusionCallbacksIS1H_NS1Q_17LinearCombinationISI_fSI_fLNS_15FloatRoundStyleE2EEES1I_S1P_JEEENS4_5SM1004TMEM4LOAD26SM100_TMEM_LOAD_32dp32b16xENS4_13SM90_TMA_LOADENS11_INS12_ILi1ELi4ELi3EEES15_NSS_INS5_IJS16_S1K_EEENS5_IJS1K_SC_EEEEEEENS4_39AutoVectorizingCopyWithAssumedAlignmentILi128EEENS4_14SM90_TMA_STOREES25_S27_S27_EEEvvEEEEvNT_6ParamsE --------------------------
	.section	.nv.constant0._ZN7cutlass13device_kernelINS_4gemm6kernel13GemmUniversalIN4cute5tupleIJiiiiEEENS1_10collective13CollectiveMmaINS1_35MainloopSm100TmaUmmaWarpSpecializedILi8ELi2ELi4ENS5_IJNS4_1CILi2EEENSA_ILi1EEESC_EEEEENS5_IJNSA_ILi128EEENSA_ILi64EEESF_EEENS_10bfloat16_tENS5_IJlSC_lEEESI_SJ_NS4_8TiledMMAINS4_8MMA_AtomIJNS4_26SM100_MMA_F16BF16_2x1SM_SSISI_SI_fLi128ELi64ELNS4_4UMMA5MajorE0ELSO_0ELNSN_7ScaleInE0ELSP_0EEEEEENS4_6LayoutINS5_IJSC_SC_SC_EEENS5_IJNSA_ILi0EEESU_SU_EEEEENS5_IJNS4_10UnderscoreESX_SX_EEEEENS4_18SM100_TMA_2SM_LOADENS4_14ComposedLayoutINS4_7SwizzleILi3ELi4ELi3EEENS4_18smem_ptr_flag_bitsILi16EEENSS_INS5_IJNSA_ILi8EEESG_EEENS5_IJSG_SC_EEEEEEEvNS4_8identityES10_S1A_vS1B_EENS_8epilogue10collective18CollectiveEpilogueINS1D_23Sm100TmaWarpSpecializedILi3ELi2ELi16ELb1ELb0EEEJNS5_IJSG_SG_SF_EEENS5_IJNSS_ISG_SC_EENSS_INS5_IJNSA_ILi16EEESB_EEENS5_IJSC_NSA_ILi32EEEEEEEEEEESI_SJ_SI_SJ_NS1D_6fusion15FusionCallbacksIS1H_NS1Q_17LinearCombinationISI_fSI_fLNS_15FloatRoundStyleE2EEES1I_S1P_JEEENS4_5SM1004TMEM4LOAD26SM100_TMEM_LOAD_32dp32b16xENS4_13SM90_TMA_LOADENS11_INS12_ILi1ELi4ELi3EEES15_NSS_INS5_IJS16_S1K_EEENS5_IJS1K_SC_EEEEEEENS4_39AutoVectorizingCopyWithAssumedAlignmentILi128EEENS4_14SM90_TMA_STOREES25_S27_S27_EEEvvEEEEvNT_6ParamsE,"a",@progbits
	.sectionflags	@""
	.align	4
.nv.constant0._ZN7cutlass13device_kernelINS_4gemm6kernel13GemmUniversalIN4cute5tupleIJiiiiEEENS1_10collective13CollectiveMmaINS1_35MainloopSm100TmaUmmaWarpSpecializedILi8ELi2ELi4ENS5_IJNS4_1CILi2EEENSA_ILi1EEESC_EEEEENS5_IJNSA_ILi128EEENSA_ILi64EEESF_EEENS_10bfloat16_tENS5_IJlSC_lEEESI_SJ_NS4_8TiledMMAINS4_8MMA_AtomIJNS4_26SM100_MMA_F16BF16_2x1SM_SSISI_SI_fLi128ELi64ELNS4_4UMMA5MajorE0ELSO_0ELNSN_7ScaleInE0ELSP_0EEEEEENS4_6LayoutINS5_IJSC_SC_SC_EEENS5_IJNSA_ILi0EEESU_SU_EEEEENS5_IJNS4_10UnderscoreESX_SX_EEEEENS4_18SM100_TMA_2SM_LOADENS4_14ComposedLayoutINS4_7SwizzleILi3ELi4ELi3EEENS4_18smem_ptr_flag_bitsILi16EEENSS_INS5_IJNSA_ILi8EEESG_EEENS5_IJSG_SC_EEEEEEEvNS4_8identityES10_S1A_vS1B_EENS_8epilogue10collective18CollectiveEpilogueINS1D_23Sm100TmaWarpSpecializedILi3ELi2ELi16ELb1ELb0EEEJNS5_IJSG_SG_SF_EEENS5_IJNSS_ISG_SC_EENSS_INS5_IJNSA_ILi16EEESB_EEENS5_IJSC_NSA_ILi32EEEEEEEEEEESI_SJ_SI_SJ_NS1D_6fusion15FusionCallbacksIS1H_NS1Q_17LinearCombinationISI_fSI_fLNS_15FloatRoundStyleE2EEES1I_S1P_JEEENS4_5SM1004TMEM4LOAD26SM100_TMEM_LOAD_32dp32b16xENS4_13SM90_TMA_LOADENS11_INS12_ILi1ELi4ELi3EEES15_NSS_INS5_IJS16_S1K_EEENS5_IJS1K_SC_EEEEEEENS4_39AutoVectorizingCopyWithAssumedAlignmentILi128EEENS4_14SM90_TMA_STOREES25_S27_S27_EEEvvEEEEvNT_6ParamsE:
	.zero		2944


//--------------------- SYMBOLS --------------------------

	.type		.nv.reservedSmem.offset0,@object
	.size		.nv.reservedSmem.offset0,0x4
	.type		.nv.reservedSmem.cap,@object
	.size		.nv.reservedSmem.cap,0x4
	.type		__assertfail,@function
